//
// Generated by NVIDIA NVVM Compiler
//
// Compiler Build ID: CL-36424714
// Cuda compilation tools, release 13.0, V13.0.88
// Based on NVVM 20.0.0
//

.version 9.0
.target sm_100
.address_size 64

	// .globl	_Z11kmeans_workP6VectorS0_S0_PiS1_iif
.extern .func  (.param .b32 func_retval0) vprintf
(
	.param .b64 vprintf_param_0,
	.param .b64 vprintf_param_1
)
;
.func  (.param .b64 func_retval0) __internal_accurate_pow
(
	.param .b64 __internal_accurate_pow_param_0
)
;
.global .align 4 .u32 itr;
.global .align 1 .b8 $str[37] = {67, 111, 110, 118, 101, 114, 103, 101, 100, 32, 105, 110, 32, 37, 100, 32, 105, 116, 101, 114, 97, 116, 105, 111, 110, 115, 32, 40, 109, 97, 120, 61, 37, 100, 41, 10};
.global .align 1 .b8 $str$1[31] = {67, 108, 117, 115, 116, 101, 114, 32, 37, 100, 32, 99, 101, 110, 116, 101, 114, 58, 32, 120, 61, 37, 102, 44, 32, 121, 61, 37, 102, 10};

.visible .entry _Z11kmeans_workP6VectorS0_S0_PiS1_iif(
	.param .u64 .ptr .align 1 _Z11kmeans_workP6VectorS0_S0_PiS1_iif_param_0,
	.param .u64 .ptr .align 1 _Z11kmeans_workP6VectorS0_S0_PiS1_iif_param_1,
	.param .u64 .ptr .align 1 _Z11kmeans_workP6VectorS0_S0_PiS1_iif_param_2,
	.param .u64 .ptr .align 1 _Z11kmeans_workP6VectorS0_S0_PiS1_iif_param_3,
	.param .u64 .ptr .align 1 _Z11kmeans_workP6VectorS0_S0_PiS1_iif_param_4,
	.param .u32 _Z11kmeans_workP6VectorS0_S0_PiS1_iif_param_5,
	.param .u32 _Z11kmeans_workP6VectorS0_S0_PiS1_iif_param_6,
	.param .f32 _Z11kmeans_workP6VectorS0_S0_PiS1_iif_param_7
)
{
	.reg .pred 	%p<82>;
	.reg .b32 	%r<157>;
	.reg .b32 	%f<148>;
	.reg .b64 	%rd<41>;
	.reg .b64 	%fd<101>;

	ld.param.u64 	%rd12, [_Z11kmeans_workP6VectorS0_S0_PiS1_iif_param_0];
	ld.param.u64 	%rd15, [_Z11kmeans_workP6VectorS0_S0_PiS1_iif_param_1];
	ld.param.u64 	%rd13, [_Z11kmeans_workP6VectorS0_S0_PiS1_iif_param_2];
	ld.param.u64 	%rd14, [_Z11kmeans_workP6VectorS0_S0_PiS1_iif_param_3];
	ld.param.u32 	%r44, [_Z11kmeans_workP6VectorS0_S0_PiS1_iif_param_5];
	ld.param.u32 	%r45, [_Z11kmeans_workP6VectorS0_S0_PiS1_iif_param_6];
	cvta.to.global.u64 	%rd1, %rd15;
	cvta.to.global.u64 	%rd2, %rd14;
	cvta.to.global.u64 	%rd3, %rd13;
	cvta.to.global.u64 	%rd4, %rd12;
	mov.u32 	%r46, %ctaid.x;
	mul.hi.s32 	%r47, %r45, 1759218605;
	shr.u32 	%r48, %r47, 31;
	shr.s32 	%r49, %r47, 12;
	add.s32 	%r1, %r49, %r48;
	mul.lo.s32 	%r152, %r1, %r46;
	add.s32 	%r3, %r152, %r1;
	setp.ge.s32 	%p2, %r152, %r3;
	@%p2 bra 	$L__BB0_51;
	setp.lt.s32 	%p3, %r44, 1;
	mov.f64 	%fd40, 0d4000000000000000;
	{
	.reg .b32 %temp; 
	mov.b64 	{%temp, %r4}, %fd40;
	}
	and.b32  	%r5, %r4, 2146435072;
	setp.eq.s32 	%p4, %r5, 1062207488;
	setp.lt.s32 	%p5, %r4, 0;
	selp.b32 	%r6, 0, 2146435072, %p5;
	and.b32  	%r50, %r4, 2147483647;
	setp.ne.s32 	%p6, %r50, 1071644672;
	and.pred  	%p1, %p4, %p6;
	or.b32  	%r7, %r6, -2147483648;
	@%p3 bra 	$L__BB0_39;
	and.b32  	%r8, %r44, 1;
	and.b32  	%r9, %r44, 2147483646;
	add.s64 	%rd5, %rd1, 8;
$L__BB0_3:
	setp.eq.s32 	%p15, %r44, 1;
	mul.wide.s32 	%rd27, %r152, 8;
	add.s64 	%rd6, %rd4, %rd27;
	ld.global.f32 	%f1, [%rd6];
	ld.global.f32 	%f2, [%rd6+4];
	mov.f32 	%f147, 0f7F7FFFFF;
	mov.b32 	%r147, 0;
	mov.u32 	%r146, %r147;
	@%p15 bra 	$L__BB0_26;
	mov.f32 	%f147, 0f7F7FFFFF;
	mov.b32 	%r144, 0;
	mov.u64 	%rd40, %rd5;
	mov.u32 	%r146, %r144;
$L__BB0_5:
	setp.lt.s32 	%p16, %r4, 0;
	setp.eq.s32 	%p17, %r5, 1062207488;
	ld.global.f32 	%f134, [%rd40+-8];
	ld.global.f32 	%f4, [%rd40+-4];
	sub.f32 	%f5, %f134, %f1;
	cvt.f64.f32 	%fd1, %f5;
	{
	.reg .b32 %temp; 
	mov.b64 	{%temp, %r13}, %fd1;
	}
	abs.f64 	%fd2, %fd1;
	{ // callseq 0, 0
	.param .b64 param0;
	st.param.f64 	[param0], %fd2;
	.param .b64 retval0;
	call.uni (retval0), 
	__internal_accurate_pow, 
	(
	param0
	);
	ld.param.f64 	%fd41, [retval0];
	} // callseq 0
	setp.lt.s32 	%p19, %r13, 0;
	neg.f64 	%fd43, %fd41;
	selp.f64 	%fd44, %fd43, %fd41, %p17;
	selp.f64 	%fd45, %fd44, %fd41, %p19;
	setp.eq.f32 	%p20, %f5, 0f00000000;
	selp.b32 	%r87, %r13, 0, %p17;
	or.b32  	%r88, %r87, 2146435072;
	selp.b32 	%r89, %r88, %r87, %p16;
	mov.b32 	%r90, 0;
	mov.b64 	%fd46, {%r90, %r89};
	selp.f64 	%fd95, %fd46, %fd45, %p20;
	add.f64 	%fd47, %fd1, 0d4000000000000000;
	{
	.reg .b32 %temp; 
	mov.b64 	{%temp, %r91}, %fd47;
	}
	and.b32  	%r92, %r91, 2146435072;
	setp.ne.s32 	%p21, %r92, 2146435072;
	@%p21 bra 	$L__BB0_10;
	setp.nan.f32 	%p22, %f5, %f5;
	@%p22 bra 	$L__BB0_9;
	setp.neu.f64 	%p23, %fd2, 0d7FF0000000000000;
	@%p23 bra 	$L__BB0_10;
	setp.lt.s32 	%p24, %r13, 0;
	selp.b32 	%r93, %r7, %r6, %p1;
	selp.b32 	%r94, %r93, %r6, %p24;
	mov.b32 	%r95, 0;
	mov.b64 	%fd95, {%r95, %r94};
	bra.uni 	$L__BB0_10;
$L__BB0_9:
	mov.f64 	%fd48, 0d4000000000000000;
	add.rn.f64 	%fd95, %fd1, %fd48;
$L__BB0_10:
	setp.lt.s32 	%p25, %r4, 0;
	setp.eq.s32 	%p26, %r5, 1062207488;
	setp.eq.f32 	%p28, %f5, 0f3F800000;
	selp.f64 	%fd7, 0d3FF0000000000000, %fd95, %p28;
	sub.f32 	%f6, %f4, %f2;
	cvt.f64.f32 	%fd8, %f6;
	{
	.reg .b32 %temp; 
	mov.b64 	{%temp, %r14}, %fd8;
	}
	abs.f64 	%fd9, %fd8;
	{ // callseq 1, 0
	.param .b64 param0;
	st.param.f64 	[param0], %fd9;
	.param .b64 retval0;
	call.uni (retval0), 
	__internal_accurate_pow, 
	(
	param0
	);
	ld.param.f64 	%fd49, [retval0];
	} // callseq 1
	setp.lt.s32 	%p29, %r14, 0;
	neg.f64 	%fd51, %fd49;
	selp.f64 	%fd52, %fd51, %fd49, %p26;
	selp.f64 	%fd53, %fd52, %fd49, %p29;
	setp.eq.f32 	%p30, %f6, 0f00000000;
	selp.b32 	%r96, %r14, 0, %p26;
	or.b32  	%r97, %r96, 2146435072;
	selp.b32 	%r98, %r97, %r96, %p25;
	mov.b32 	%r99, 0;
	mov.b64 	%fd54, {%r99, %r98};
	selp.f64 	%fd96, %fd54, %fd53, %p30;
	add.f64 	%fd55, %fd8, 0d4000000000000000;
	{
	.reg .b32 %temp; 
	mov.b64 	{%temp, %r100}, %fd55;
	}
	and.b32  	%r101, %r100, 2146435072;
	setp.ne.s32 	%p31, %r101, 2146435072;
	@%p31 bra 	$L__BB0_15;
	setp.nan.f32 	%p32, %f6, %f6;
	@%p32 bra 	$L__BB0_14;
	setp.neu.f64 	%p33, %fd9, 0d7FF0000000000000;
	@%p33 bra 	$L__BB0_15;
	setp.lt.s32 	%p34, %r14, 0;
	selp.b32 	%r102, %r7, %r6, %p1;
	selp.b32 	%r103, %r102, %r6, %p34;
	mov.b32 	%r104, 0;
	mov.b64 	%fd96, {%r104, %r103};
	bra.uni 	$L__BB0_15;
$L__BB0_14:
	mov.f64 	%fd56, 0d4000000000000000;
	add.rn.f64 	%fd96, %fd8, %fd56;
$L__BB0_15:
	setp.lt.s32 	%p35, %r4, 0;
	setp.eq.s32 	%p36, %r5, 1062207488;
	setp.eq.f32 	%p38, %f6, 0f3F800000;
	selp.f64 	%fd57, 0d3FF0000000000000, %fd96, %p38;
	add.f64 	%fd58, %fd7, %fd57;
	cvt.rn.f32.f64 	%f135, %fd58;
	sqrt.rn.f32 	%f136, %f135;
	setp.lt.f32 	%p39, %f136, %f147;
	selp.f32 	%f7, %f136, %f147, %p39;
	selp.b32 	%r15, %r144, %r146, %p39;
	ld.global.f32 	%f137, [%rd40];
	ld.global.f32 	%f8, [%rd40+4];
	sub.f32 	%f9, %f137, %f1;
	cvt.f64.f32 	%fd14, %f9;
	{
	.reg .b32 %temp; 
	mov.b64 	{%temp, %r16}, %fd14;
	}
	abs.f64 	%fd15, %fd14;
	{ // callseq 2, 0
	.param .b64 param0;
	st.param.f64 	[param0], %fd15;
	.param .b64 retval0;
	call.uni (retval0), 
	__internal_accurate_pow, 
	(
	param0
	);
	ld.param.f64 	%fd59, [retval0];
	} // callseq 2
	setp.lt.s32 	%p40, %r16, 0;
	neg.f64 	%fd61, %fd59;
	selp.f64 	%fd62, %fd61, %fd59, %p36;
	selp.f64 	%fd63, %fd62, %fd59, %p40;
	setp.eq.f32 	%p41, %f9, 0f00000000;
	selp.b32 	%r105, %r16, 0, %p36;
	or.b32  	%r106, %r105, 2146435072;
	selp.b32 	%r107, %r106, %r105, %p35;
	mov.b32 	%r108, 0;
	mov.b64 	%fd64, {%r108, %r107};
	selp.f64 	%fd97, %fd64, %fd63, %p41;
	add.f64 	%fd65, %fd14, 0d4000000000000000;
	{
	.reg .b32 %temp; 
	mov.b64 	{%temp, %r109}, %fd65;
	}
	and.b32  	%r110, %r109, 2146435072;
	setp.ne.s32 	%p42, %r110, 2146435072;
	@%p42 bra 	$L__BB0_20;
	setp.nan.f32 	%p43, %f9, %f9;
	@%p43 bra 	$L__BB0_19;
	setp.neu.f64 	%p44, %fd15, 0d7FF0000000000000;
	@%p44 bra 	$L__BB0_20;
	setp.lt.s32 	%p45, %r16, 0;
	selp.b32 	%r111, %r7, %r6, %p1;
	selp.b32 	%r112, %r111, %r6, %p45;
	mov.b32 	%r113, 0;
	mov.b64 	%fd97, {%r113, %r112};
	bra.uni 	$L__BB0_20;
$L__BB0_19:
	mov.f64 	%fd66, 0d4000000000000000;
	add.rn.f64 	%fd97, %fd14, %fd66;
$L__BB0_20:
	setp.lt.s32 	%p46, %r4, 0;
	setp.eq.s32 	%p47, %r5, 1062207488;
	setp.eq.f32 	%p49, %f9, 0f3F800000;
	selp.f64 	%fd20, 0d3FF0000000000000, %fd97, %p49;
	sub.f32 	%f10, %f8, %f2;
	cvt.f64.f32 	%fd21, %f10;
	{
	.reg .b32 %temp; 
	mov.b64 	{%temp, %r17}, %fd21;
	}
	abs.f64 	%fd22, %fd21;
	{ // callseq 3, 0
	.param .b64 param0;
	st.param.f64 	[param0], %fd22;
	.param .b64 retval0;
	call.uni (retval0), 
	__internal_accurate_pow, 
	(
	param0
	);
	ld.param.f64 	%fd67, [retval0];
	} // callseq 3
	setp.lt.s32 	%p50, %r17, 0;
	neg.f64 	%fd69, %fd67;
	selp.f64 	%fd70, %fd69, %fd67, %p47;
	selp.f64 	%fd71, %fd70, %fd67, %p50;
	setp.eq.f32 	%p51, %f10, 0f00000000;
	selp.b32 	%r114, %r17, 0, %p47;
	or.b32  	%r115, %r114, 2146435072;
	selp.b32 	%r116, %r115, %r114, %p46;
	mov.b32 	%r117, 0;
	mov.b64 	%fd72, {%r117, %r116};
	selp.f64 	%fd98, %fd72, %fd71, %p51;
	add.f64 	%fd73, %fd21, 0d4000000000000000;
	{
	.reg .b32 %temp; 
	mov.b64 	{%temp, %r118}, %fd73;
	}
	and.b32  	%r119, %r118, 2146435072;
	setp.ne.s32 	%p52, %r119, 2146435072;
	@%p52 bra 	$L__BB0_25;
	setp.nan.f32 	%p53, %f10, %f10;
	@%p53 bra 	$L__BB0_24;
	setp.neu.f64 	%p54, %fd22, 0d7FF0000000000000;
	@%p54 bra 	$L__BB0_25;
	setp.lt.s32 	%p55, %r17, 0;
	selp.b32 	%r120, %r7, %r6, %p1;
	selp.b32 	%r121, %r120, %r6, %p55;
	mov.b32 	%r122, 0;
	mov.b64 	%fd98, {%r122, %r121};
	bra.uni 	$L__BB0_25;
$L__BB0_24:
	mov.f64 	%fd74, 0d4000000000000000;
	add.rn.f64 	%fd98, %fd21, %fd74;
$L__BB0_25:
	setp.eq.f32 	%p56, %f10, 0f3F800000;
	selp.f64 	%fd75, 0d3FF0000000000000, %fd98, %p56;
	add.f64 	%fd76, %fd20, %fd75;
	cvt.rn.f32.f64 	%f138, %fd76;
	sqrt.rn.f32 	%f139, %f138;
	setp.lt.f32 	%p57, %f139, %f7;
	selp.f32 	%f147, %f139, %f7, %p57;
	add.s32 	%r123, %r144, 1;
	selp.b32 	%r146, %r123, %r15, %p57;
	add.s64 	%rd40, %rd40, 16;
	add.s32 	%r144, %r144, 2;
	setp.ne.s32 	%p58, %r144, %r9;
	mov.u32 	%r147, %r9;
	@%p58 bra 	$L__BB0_5;
$L__BB0_26:
	setp.eq.s32 	%p59, %r8, 0;
	@%p59 bra 	$L__BB0_38;
	setp.lt.s32 	%p60, %r4, 0;
	setp.eq.s32 	%p61, %r5, 1062207488;
	mul.wide.u32 	%rd28, %r147, 8;
	add.s64 	%rd29, %rd1, %rd28;
	ld.global.f32 	%f140, [%rd29];
	ld.global.f32 	%f13, [%rd29+4];
	sub.f32 	%f14, %f140, %f1;
	cvt.f64.f32 	%fd27, %f14;
	{
	.reg .b32 %temp; 
	mov.b64 	{%temp, %r23}, %fd27;
	}
	abs.f64 	%fd28, %fd27;
	{ // callseq 4, 0
	.param .b64 param0;
	st.param.f64 	[param0], %fd28;
	.param .b64 retval0;
	call.uni (retval0), 
	__internal_accurate_pow, 
	(
	param0
	);
	ld.param.f64 	%fd77, [retval0];
	} // callseq 4
	setp.lt.s32 	%p63, %r23, 0;
	neg.f64 	%fd79, %fd77;
	selp.f64 	%fd80, %fd79, %fd77, %p61;
	selp.f64 	%fd81, %fd80, %fd77, %p63;
	setp.eq.f32 	%p64, %f14, 0f00000000;
	selp.b32 	%r124, %r23, 0, %p61;
	or.b32  	%r125, %r124, 2146435072;
	selp.b32 	%r126, %r125, %r124, %p60;
	mov.b32 	%r127, 0;
	mov.b64 	%fd82, {%r127, %r126};
	selp.f64 	%fd99, %fd82, %fd81, %p64;
	add.f64 	%fd83, %fd27, 0d4000000000000000;
	{
	.reg .b32 %temp; 
	mov.b64 	{%temp, %r128}, %fd83;
	}
	and.b32  	%r129, %r128, 2146435072;
	setp.ne.s32 	%p65, %r129, 2146435072;
	@%p65 bra 	$L__BB0_32;
	setp.nan.f32 	%p66, %f14, %f14;
	@%p66 bra 	$L__BB0_31;
	setp.neu.f64 	%p67, %fd28, 0d7FF0000000000000;
	@%p67 bra 	$L__BB0_32;
	setp.lt.s32 	%p68, %r23, 0;
	selp.b32 	%r130, %r7, %r6, %p1;
	selp.b32 	%r131, %r130, %r6, %p68;
	mov.b32 	%r132, 0;
	mov.b64 	%fd99, {%r132, %r131};
	bra.uni 	$L__BB0_32;
$L__BB0_31:
	mov.f64 	%fd84, 0d4000000000000000;
	add.rn.f64 	%fd99, %fd27, %fd84;
$L__BB0_32:
	setp.lt.s32 	%p69, %r4, 0;
	setp.eq.s32 	%p70, %r5, 1062207488;
	setp.eq.f32 	%p72, %f14, 0f3F800000;
	selp.f64 	%fd33, 0d3FF0000000000000, %fd99, %p72;
	sub.f32 	%f15, %f13, %f2;
	cvt.f64.f32 	%fd34, %f15;
	{
	.reg .b32 %temp; 
	mov.b64 	{%temp, %r24}, %fd34;
	}
	abs.f64 	%fd35, %fd34;
	{ // callseq 5, 0
	.param .b64 param0;
	st.param.f64 	[param0], %fd35;
	.param .b64 retval0;
	call.uni (retval0), 
	__internal_accurate_pow, 
	(
	param0
	);
	ld.param.f64 	%fd85, [retval0];
	} // callseq 5
	setp.lt.s32 	%p73, %r24, 0;
	neg.f64 	%fd87, %fd85;
	selp.f64 	%fd88, %fd87, %fd85, %p70;
	selp.f64 	%fd89, %fd88, %fd85, %p73;
	setp.eq.f32 	%p74, %f15, 0f00000000;
	selp.b32 	%r133, %r24, 0, %p70;
	or.b32  	%r134, %r133, 2146435072;
	selp.b32 	%r135, %r134, %r133, %p69;
	mov.b32 	%r136, 0;
	mov.b64 	%fd90, {%r136, %r135};
	selp.f64 	%fd100, %fd90, %fd89, %p74;
	add.f64 	%fd91, %fd34, 0d4000000000000000;
	{
	.reg .b32 %temp; 
	mov.b64 	{%temp, %r137}, %fd91;
	}
	and.b32  	%r138, %r137, 2146435072;
	setp.ne.s32 	%p75, %r138, 2146435072;
	@%p75 bra 	$L__BB0_37;
	setp.nan.f32 	%p76, %f15, %f15;
	@%p76 bra 	$L__BB0_36;
	setp.neu.f64 	%p77, %fd35, 0d7FF0000000000000;
	@%p77 bra 	$L__BB0_37;
	setp.lt.s32 	%p78, %r24, 0;
	selp.b32 	%r139, %r7, %r6, %p1;
	selp.b32 	%r140, %r139, %r6, %p78;
	mov.b32 	%r141, 0;
	mov.b64 	%fd100, {%r141, %r140};
	bra.uni 	$L__BB0_37;
$L__BB0_36:
	mov.f64 	%fd92, 0d4000000000000000;
	add.rn.f64 	%fd100, %fd34, %fd92;
$L__BB0_37:
	setp.eq.f32 	%p79, %f15, 0f3F800000;
	selp.f64 	%fd93, 0d3FF0000000000000, %fd100, %p79;
	add.f64 	%fd94, %fd33, %fd93;
	cvt.rn.f32.f64 	%f141, %fd94;
	sqrt.rn.f32 	%f142, %f141;
	setp.lt.f32 	%p80, %f142, %f147;
	selp.b32 	%r146, %r147, %r146, %p80;
$L__BB0_38:
	mul.wide.u32 	%rd30, %r146, 8;
	add.s64 	%rd31, %rd3, %rd30;
	atom.global.add.f32 	%f143, [%rd31], %f1;
	ld.global.f32 	%f144, [%rd6+4];
	atom.global.add.f32 	%f145, [%rd31+4], %f144;
	mul.wide.u32 	%rd32, %r146, 4;
	add.s64 	%rd33, %rd2, %rd32;
	atom.global.add.u32 	%r142, [%rd33], 1;
	add.s32 	%r152, %r152, 1;
	setp.eq.s32 	%p81, %r152, %r3;
	@%p81 bra 	$L__BB0_51;
	bra.uni 	$L__BB0_3;
$L__BB0_39:
	add.s32 	%r51, %r1, -1;
	setp.lt.u32 	%p7, %r51, 15;
	@%p7 bra 	$L__BB0_42;
	mov.b32 	%r151, 0;
	and.b32  	%r69, %r1, -16;
$L__BB0_41:
	.pragma "nounroll";
	ld.param.u64 	%rd38, [_Z11kmeans_workP6VectorS0_S0_PiS1_iif_param_3];
	ld.param.u64 	%rd36, [_Z11kmeans_workP6VectorS0_S0_PiS1_iif_param_2];
	ld.param.u64 	%rd34, [_Z11kmeans_workP6VectorS0_S0_PiS1_iif_param_0];
	cvta.to.global.u64 	%rd16, %rd34;
	mul.wide.s32 	%rd17, %r152, 8;
	add.s64 	%rd18, %rd16, %rd17;
	ld.global.f32 	%f16, [%rd18];
	cvta.to.global.u64 	%rd19, %rd36;
	atom.global.add.f32 	%f17, [%rd19], %f16;
	ld.global.f32 	%f18, [%rd18+4];
	atom.global.add.f32 	%f19, [%rd19+4], %f18;
	cvta.to.global.u64 	%rd20, %rd38;
	atom.global.add.u32 	%r53, [%rd20], 1;
	ld.global.f32 	%f20, [%rd18+8];
	atom.global.add.f32 	%f21, [%rd19], %f20;
	ld.global.f32 	%f22, [%rd18+12];
	atom.global.add.f32 	%f23, [%rd19+4], %f22;
	atom.global.add.u32 	%r54, [%rd20], 1;
	ld.global.f32 	%f24, [%rd18+16];
	atom.global.add.f32 	%f25, [%rd19], %f24;
	ld.global.f32 	%f26, [%rd18+20];
	atom.global.add.f32 	%f27, [%rd19+4], %f26;
	atom.global.add.u32 	%r55, [%rd20], 1;
	ld.global.f32 	%f28, [%rd18+24];
	atom.global.add.f32 	%f29, [%rd19], %f28;
	ld.global.f32 	%f30, [%rd18+28];
	atom.global.add.f32 	%f31, [%rd19+4], %f30;
	atom.global.add.u32 	%r56, [%rd20], 1;
	ld.global.f32 	%f32, [%rd18+32];
	atom.global.add.f32 	%f33, [%rd19], %f32;
	ld.global.f32 	%f34, [%rd18+36];
	atom.global.add.f32 	%f35, [%rd19+4], %f34;
	atom.global.add.u32 	%r57, [%rd20], 1;
	ld.global.f32 	%f36, [%rd18+40];
	atom.global.add.f32 	%f37, [%rd19], %f36;
	ld.global.f32 	%f38, [%rd18+44];
	atom.global.add.f32 	%f39, [%rd19+4], %f38;
	atom.global.add.u32 	%r58, [%rd20], 1;
	ld.global.f32 	%f40, [%rd18+48];
	atom.global.add.f32 	%f41, [%rd19], %f40;
	ld.global.f32 	%f42, [%rd18+52];
	atom.global.add.f32 	%f43, [%rd19+4], %f42;
	atom.global.add.u32 	%r59, [%rd20], 1;
	ld.global.f32 	%f44, [%rd18+56];
	atom.global.add.f32 	%f45, [%rd19], %f44;
	ld.global.f32 	%f46, [%rd18+60];
	atom.global.add.f32 	%f47, [%rd19+4], %f46;
	atom.global.add.u32 	%r60, [%rd20], 1;
	ld.global.f32 	%f48, [%rd18+64];
	atom.global.add.f32 	%f49, [%rd19], %f48;
	ld.global.f32 	%f50, [%rd18+68];
	atom.global.add.f32 	%f51, [%rd19+4], %f50;
	atom.global.add.u32 	%r61, [%rd20], 1;
	ld.global.f32 	%f52, [%rd18+72];
	atom.global.add.f32 	%f53, [%rd19], %f52;
	ld.global.f32 	%f54, [%rd18+76];
	atom.global.add.f32 	%f55, [%rd19+4], %f54;
	atom.global.add.u32 	%r62, [%rd20], 1;
	ld.global.f32 	%f56, [%rd18+80];
	atom.global.add.f32 	%f57, [%rd19], %f56;
	ld.global.f32 	%f58, [%rd18+84];
	atom.global.add.f32 	%f59, [%rd19+4], %f58;
	atom.global.add.u32 	%r63, [%rd20], 1;
	ld.global.f32 	%f60, [%rd18+88];
	atom.global.add.f32 	%f61, [%rd19], %f60;
	ld.global.f32 	%f62, [%rd18+92];
	atom.global.add.f32 	%f63, [%rd19+4], %f62;
	atom.global.add.u32 	%r64, [%rd20], 1;
	ld.global.f32 	%f64, [%rd18+96];
	atom.global.add.f32 	%f65, [%rd19], %f64;
	ld.global.f32 	%f66, [%rd18+100];
	atom.global.add.f32 	%f67, [%rd19+4], %f66;
	atom.global.add.u32 	%r65, [%rd20], 1;
	ld.global.f32 	%f68, [%rd18+104];
	atom.global.add.f32 	%f69, [%rd19], %f68;
	ld.global.f32 	%f70, [%rd18+108];
	atom.global.add.f32 	%f71, [%rd19+4], %f70;
	atom.global.add.u32 	%r66, [%rd20], 1;
	ld.global.f32 	%f72, [%rd18+112];
	atom.global.add.f32 	%f73, [%rd19], %f72;
	ld.global.f32 	%f74, [%rd18+116];
	atom.global.add.f32 	%f75, [%rd19+4], %f74;
	atom.global.add.u32 	%r67, [%rd20], 1;
	ld.global.f32 	%f76, [%rd18+120];
	atom.global.add.f32 	%f77, [%rd19], %f76;
	ld.global.f32 	%f78, [%rd18+124];
	atom.global.add.f32 	%f79, [%rd19+4], %f78;
	atom.global.add.u32 	%r68, [%rd20], 1;
	add.s32 	%r152, %r152, 16;
	add.s32 	%r151, %r151, 16;
	setp.ne.s32 	%p8, %r151, %r69;
	@%p8 bra 	$L__BB0_41;
$L__BB0_42:
	and.b32  	%r33, %r1, 15;
	setp.eq.s32 	%p9, %r33, 0;
	@%p9 bra 	$L__BB0_51;
	ld.param.u64 	%rd39, [_Z11kmeans_workP6VectorS0_S0_PiS1_iif_param_3];
	ld.param.u64 	%rd37, [_Z11kmeans_workP6VectorS0_S0_PiS1_iif_param_2];
	ld.param.u64 	%rd35, [_Z11kmeans_workP6VectorS0_S0_PiS1_iif_param_0];
	cvta.to.global.u64 	%rd9, %rd35;
	cvta.to.global.u64 	%rd10, %rd37;
	cvta.to.global.u64 	%rd11, %rd39;
	and.b32  	%r34, %r1, 7;
	setp.lt.u32 	%p10, %r33, 8;
	@%p10 bra 	$L__BB0_45;
	mul.wide.s32 	%rd21, %r152, 8;
	add.s64 	%rd22, %rd9, %rd21;
	ld.global.f32 	%f80, [%rd22];
	atom.global.add.f32 	%f81, [%rd10], %f80;
	ld.global.f32 	%f82, [%rd22+4];
	atom.global.add.f32 	%f83, [%rd10+4], %f82;
	atom.global.add.u32 	%r70, [%rd11], 1;
	ld.global.f32 	%f84, [%rd22+8];
	atom.global.add.f32 	%f85, [%rd10], %f84;
	ld.global.f32 	%f86, [%rd22+12];
	atom.global.add.f32 	%f87, [%rd10+4], %f86;
	atom.global.add.u32 	%r71, [%rd11], 1;
	ld.global.f32 	%f88, [%rd22+16];
	atom.global.add.f32 	%f89, [%rd10], %f88;
	ld.global.f32 	%f90, [%rd22+20];
	atom.global.add.f32 	%f91, [%rd10+4], %f90;
	atom.global.add.u32 	%r72, [%rd11], 1;
	ld.global.f32 	%f92, [%rd22+24];
	atom.global.add.f32 	%f93, [%rd10], %f92;
	ld.global.f32 	%f94, [%rd22+28];
	atom.global.add.f32 	%f95, [%rd10+4], %f94;
	atom.global.add.u32 	%r73, [%rd11], 1;
	ld.global.f32 	%f96, [%rd22+32];
	atom.global.add.f32 	%f97, [%rd10], %f96;
	ld.global.f32 	%f98, [%rd22+36];
	atom.global.add.f32 	%f99, [%rd10+4], %f98;
	atom.global.add.u32 	%r74, [%rd11], 1;
	ld.global.f32 	%f100, [%rd22+40];
	atom.global.add.f32 	%f101, [%rd10], %f100;
	ld.global.f32 	%f102, [%rd22+44];
	atom.global.add.f32 	%f103, [%rd10+4], %f102;
	atom.global.add.u32 	%r75, [%rd11], 1;
	ld.global.f32 	%f104, [%rd22+48];
	atom.global.add.f32 	%f105, [%rd10], %f104;
	ld.global.f32 	%f106, [%rd22+52];
	atom.global.add.f32 	%f107, [%rd10+4], %f106;
	atom.global.add.u32 	%r76, [%rd11], 1;
	ld.global.f32 	%f108, [%rd22+56];
	atom.global.add.f32 	%f109, [%rd10], %f108;
	ld.global.f32 	%f110, [%rd22+60];
	atom.global.add.f32 	%f111, [%rd10+4], %f110;
	atom.global.add.u32 	%r77, [%rd11], 1;
	add.s32 	%r152, %r152, 8;
$L__BB0_45:
	setp.eq.s32 	%p11, %r34, 0;
	@%p11 bra 	$L__BB0_51;
	and.b32  	%r37, %r1, 3;
	setp.lt.u32 	%p12, %r34, 4;
	@%p12 bra 	$L__BB0_48;
	mul.wide.s32 	%rd23, %r152, 8;
	add.s64 	%rd24, %rd9, %rd23;
	ld.global.f32 	%f112, [%rd24];
	atom.global.add.f32 	%f113, [%rd10], %f112;
	ld.global.f32 	%f114, [%rd24+4];
	atom.global.add.f32 	%f115, [%rd10+4], %f114;
	atom.global.add.u32 	%r78, [%rd11], 1;
	ld.global.f32 	%f116, [%rd24+8];
	atom.global.add.f32 	%f117, [%rd10], %f116;
	ld.global.f32 	%f118, [%rd24+12];
	atom.global.add.f32 	%f119, [%rd10+4], %f118;
	atom.global.add.u32 	%r79, [%rd11], 1;
	ld.global.f32 	%f120, [%rd24+16];
	atom.global.add.f32 	%f121, [%rd10], %f120;
	ld.global.f32 	%f122, [%rd24+20];
	atom.global.add.f32 	%f123, [%rd10+4], %f122;
	atom.global.add.u32 	%r80, [%rd11], 1;
	ld.global.f32 	%f124, [%rd24+24];
	atom.global.add.f32 	%f125, [%rd10], %f124;
	ld.global.f32 	%f126, [%rd24+28];
	atom.global.add.f32 	%f127, [%rd10+4], %f126;
	atom.global.add.u32 	%r81, [%rd11], 1;
	add.s32 	%r152, %r152, 4;
$L__BB0_48:
	setp.eq.s32 	%p13, %r37, 0;
	@%p13 bra 	$L__BB0_51;
	mov.b32 	%r156, 0;
$L__BB0_50:
	.pragma "nounroll";
	mul.wide.s32 	%rd25, %r152, 8;
	add.s64 	%rd26, %rd9, %rd25;
	ld.global.f32 	%f128, [%rd26];
	atom.global.add.f32 	%f129, [%rd10], %f128;
	ld.global.f32 	%f130, [%rd26+4];
	atom.global.add.f32 	%f131, [%rd10+4], %f130;
	atom.global.add.u32 	%r83, [%rd11], 1;
	add.s32 	%r152, %r152, 1;
	add.s32 	%r156, %r156, 1;
	setp.ne.s32 	%p14, %r156, %r37;
	@%p14 bra 	$L__BB0_50;
$L__BB0_51:
	ret;

}
	// .globl	_Z12kmeans_checkP6VectorS0_PiS1_if
.visible .entry _Z12kmeans_checkP6VectorS0_PiS1_if(
	.param .u64 .ptr .align 1 _Z12kmeans_checkP6VectorS0_PiS1_if_param_0,
	.param .u64 .ptr .align 1 _Z12kmeans_checkP6VectorS0_PiS1_if_param_1,
	.param .u64 .ptr .align 1 _Z12kmeans_checkP6VectorS0_PiS1_if_param_2,
	.param .u64 .ptr .align 1 _Z12kmeans_checkP6VectorS0_PiS1_if_param_3,
	.param .u32 _Z12kmeans_checkP6VectorS0_PiS1_if_param_4,
	.param .f32 _Z12kmeans_checkP6VectorS0_PiS1_if_param_5
)
{
	.local .align 8 .b8 	__local_depot1[24];
	.reg .b64 	%SP;
	.reg .b64 	%SPL;
	.reg .pred 	%p<76>;
	.reg .b16 	%rs<3>;
	.reg .b32 	%r<214>;
	.reg .b32 	%f<285>;
	.reg .b64 	%rd<97>;
	.reg .b64 	%fd<59>;

	mov.u64 	%SPL, __local_depot1;
	cvta.local.u64 	%SP, %SPL;
	ld.param.u64 	%rd35, [_Z12kmeans_checkP6VectorS0_PiS1_if_param_0];
	ld.param.u64 	%rd38, [_Z12kmeans_checkP6VectorS0_PiS1_if_param_1];
	ld.param.u64 	%rd36, [_Z12kmeans_checkP6VectorS0_PiS1_if_param_2];
	ld.param.u64 	%rd37, [_Z12kmeans_checkP6VectorS0_PiS1_if_param_3];
	ld.param.u32 	%r68, [_Z12kmeans_checkP6VectorS0_PiS1_if_param_4];
	ld.param.f32 	%f1, [_Z12kmeans_checkP6VectorS0_PiS1_if_param_5];
	cvta.to.global.u64 	%rd1, %rd36;
	cvta.to.global.u64 	%rd2, %rd35;
	cvta.to.global.u64 	%rd3, %rd38;
	setp.lt.s32 	%p1, %r68, 1;
	@%p1 bra 	$L__BB1_41;
	and.b32  	%r1, %r68, 7;
	setp.lt.u32 	%p2, %r68, 8;
	mov.b32 	%r193, 0;
	@%p2 bra 	$L__BB1_20;
	and.b32  	%r193, %r68, 2147483640;
	neg.s32 	%r191, %r193;
	add.s64 	%rd90, %rd1, 16;
	add.s64 	%rd89, %rd3, 32;
$L__BB1_3:
	.pragma "nounroll";
	ld.global.u32 	%r5, [%rd90+-16];
	setp.eq.s32 	%p3, %r5, 0;
	@%p3 bra 	$L__BB1_5;
	ld.global.f32 	%f2, [%rd89+-32];
	ld.global.f32 	%f3, [%rd89+-28];
	cvt.rn.f32.s32 	%f4, %r5;
	div.rn.f32 	%f5, %f2, %f4;
	div.rn.f32 	%f6, %f3, %f4;
	st.global.f32 	[%rd89+-32], %f5;
	st.global.f32 	[%rd89+-28], %f6;
$L__BB1_5:
	ld.global.u32 	%r6, [%rd90+-12];
	setp.eq.s32 	%p4, %r6, 0;
	@%p4 bra 	$L__BB1_7;
	ld.global.f32 	%f7, [%rd89+-24];
	ld.global.f32 	%f8, [%rd89+-20];
	cvt.rn.f32.s32 	%f9, %r6;
	div.rn.f32 	%f10, %f7, %f9;
	div.rn.f32 	%f11, %f8, %f9;
	st.global.f32 	[%rd89+-24], %f10;
	st.global.f32 	[%rd89+-20], %f11;
$L__BB1_7:
	ld.global.u32 	%r7, [%rd90+-8];
	setp.eq.s32 	%p5, %r7, 0;
	@%p5 bra 	$L__BB1_9;
	ld.global.f32 	%f12, [%rd89+-16];
	ld.global.f32 	%f13, [%rd89+-12];
	cvt.rn.f32.s32 	%f14, %r7;
	div.rn.f32 	%f15, %f12, %f14;
	div.rn.f32 	%f16, %f13, %f14;
	st.global.f32 	[%rd89+-16], %f15;
	st.global.f32 	[%rd89+-12], %f16;
$L__BB1_9:
	ld.global.u32 	%r8, [%rd90+-4];
	setp.eq.s32 	%p6, %r8, 0;
	@%p6 bra 	$L__BB1_11;
	ld.global.f32 	%f17, [%rd89+-8];
	ld.global.f32 	%f18, [%rd89+-4];
	cvt.rn.f32.s32 	%f19, %r8;
	div.rn.f32 	%f20, %f17, %f19;
	div.rn.f32 	%f21, %f18, %f19;
	st.global.f32 	[%rd89+-8], %f20;
	st.global.f32 	[%rd89+-4], %f21;
$L__BB1_11:
	ld.global.u32 	%r9, [%rd90];
	setp.eq.s32 	%p7, %r9, 0;
	@%p7 bra 	$L__BB1_13;
	ld.global.f32 	%f22, [%rd89];
	ld.global.f32 	%f23, [%rd89+4];
	cvt.rn.f32.s32 	%f24, %r9;
	div.rn.f32 	%f25, %f22, %f24;
	div.rn.f32 	%f26, %f23, %f24;
	st.global.f32 	[%rd89], %f25;
	st.global.f32 	[%rd89+4], %f26;
$L__BB1_13:
	ld.global.u32 	%r10, [%rd90+4];
	setp.eq.s32 	%p8, %r10, 0;
	@%p8 bra 	$L__BB1_15;
	ld.global.f32 	%f27, [%rd89+8];
	ld.global.f32 	%f28, [%rd89+12];
	cvt.rn.f32.s32 	%f29, %r10;
	div.rn.f32 	%f30, %f27, %f29;
	div.rn.f32 	%f31, %f28, %f29;
	st.global.f32 	[%rd89+8], %f30;
	st.global.f32 	[%rd89+12], %f31;
$L__BB1_15:
	ld.global.u32 	%r11, [%rd90+8];
	setp.eq.s32 	%p9, %r11, 0;
	@%p9 bra 	$L__BB1_17;
	ld.global.f32 	%f32, [%rd89+16];
	ld.global.f32 	%f33, [%rd89+20];
	cvt.rn.f32.s32 	%f34, %r11;
	div.rn.f32 	%f35, %f32, %f34;
	div.rn.f32 	%f36, %f33, %f34;
	st.global.f32 	[%rd89+16], %f35;
	st.global.f32 	[%rd89+20], %f36;
$L__BB1_17:
	ld.global.u32 	%r12, [%rd90+12];
	setp.eq.s32 	%p10, %r12, 0;
	@%p10 bra 	$L__BB1_19;
	ld.global.f32 	%f37, [%rd89+24];
	ld.global.f32 	%f38, [%rd89+28];
	cvt.rn.f32.s32 	%f39, %r12;
	div.rn.f32 	%f40, %f37, %f39;
	div.rn.f32 	%f41, %f38, %f39;
	st.global.f32 	[%rd89+24], %f40;
	st.global.f32 	[%rd89+28], %f41;
$L__BB1_19:
	add.s32 	%r191, %r191, 8;
	add.s64 	%rd90, %rd90, 32;
	add.s64 	%rd89, %rd89, 64;
	setp.ne.s32 	%p11, %r191, 0;
	@%p11 bra 	$L__BB1_3;
$L__BB1_20:
	setp.eq.s32 	%p12, %r1, 0;
	@%p12 bra 	$L__BB1_41;
	and.b32  	%r15, %r68, 3;
	setp.lt.u32 	%p13, %r1, 4;
	@%p13 bra 	$L__BB1_31;
	mul.wide.u32 	%rd39, %r193, 4;
	add.s64 	%rd10, %rd1, %rd39;
	ld.global.u32 	%r16, [%rd10];
	setp.eq.s32 	%p14, %r16, 0;
	mul.wide.u32 	%rd40, %r193, 8;
	add.s64 	%rd11, %rd3, %rd40;
	@%p14 bra 	$L__BB1_24;
	ld.global.f32 	%f42, [%rd11];
	ld.global.f32 	%f43, [%rd11+4];
	cvt.rn.f32.s32 	%f44, %r16;
	div.rn.f32 	%f45, %f42, %f44;
	div.rn.f32 	%f46, %f43, %f44;
	st.global.f32 	[%rd11], %f45;
	st.global.f32 	[%rd11+4], %f46;
$L__BB1_24:
	ld.global.u32 	%r17, [%rd10+4];
	setp.eq.s32 	%p15, %r17, 0;
	@%p15 bra 	$L__BB1_26;
	ld.global.f32 	%f47, [%rd11+8];
	ld.global.f32 	%f48, [%rd11+12];
	cvt.rn.f32.s32 	%f49, %r17;
	div.rn.f32 	%f50, %f47, %f49;
	div.rn.f32 	%f51, %f48, %f49;
	st.global.f32 	[%rd11+8], %f50;
	st.global.f32 	[%rd11+12], %f51;
$L__BB1_26:
	ld.global.u32 	%r18, [%rd10+8];
	setp.eq.s32 	%p16, %r18, 0;
	@%p16 bra 	$L__BB1_28;
	ld.global.f32 	%f52, [%rd11+16];
	ld.global.f32 	%f53, [%rd11+20];
	cvt.rn.f32.s32 	%f54, %r18;
	div.rn.f32 	%f55, %f52, %f54;
	div.rn.f32 	%f56, %f53, %f54;
	st.global.f32 	[%rd11+16], %f55;
	st.global.f32 	[%rd11+20], %f56;
$L__BB1_28:
	ld.global.u32 	%r19, [%rd10+12];
	setp.eq.s32 	%p17, %r19, 0;
	@%p17 bra 	$L__BB1_30;
	ld.global.f32 	%f57, [%rd11+24];
	ld.global.f32 	%f58, [%rd11+28];
	cvt.rn.f32.s32 	%f59, %r19;
	div.rn.f32 	%f60, %f57, %f59;
	div.rn.f32 	%f61, %f58, %f59;
	st.global.f32 	[%rd11+24], %f60;
	st.global.f32 	[%rd11+28], %f61;
$L__BB1_30:
	add.s32 	%r193, %r193, 4;
$L__BB1_31:
	setp.eq.s32 	%p18, %r15, 0;
	@%p18 bra 	$L__BB1_41;
	setp.eq.s32 	%p19, %r15, 1;
	@%p19 bra 	$L__BB1_38;
	mul.wide.u32 	%rd41, %r193, 4;
	add.s64 	%rd12, %rd1, %rd41;
	ld.global.u32 	%r22, [%rd12];
	setp.eq.s32 	%p20, %r22, 0;
	mul.wide.u32 	%rd42, %r193, 8;
	add.s64 	%rd13, %rd3, %rd42;
	@%p20 bra 	$L__BB1_35;
	ld.global.f32 	%f62, [%rd13];
	ld.global.f32 	%f63, [%rd13+4];
	cvt.rn.f32.s32 	%f64, %r22;
	div.rn.f32 	%f65, %f62, %f64;
	div.rn.f32 	%f66, %f63, %f64;
	st.global.f32 	[%rd13], %f65;
	st.global.f32 	[%rd13+4], %f66;
$L__BB1_35:
	ld.global.u32 	%r23, [%rd12+4];
	setp.eq.s32 	%p21, %r23, 0;
	@%p21 bra 	$L__BB1_37;
	ld.global.f32 	%f67, [%rd13+8];
	ld.global.f32 	%f68, [%rd13+12];
	cvt.rn.f32.s32 	%f69, %r23;
	div.rn.f32 	%f70, %f67, %f69;
	div.rn.f32 	%f71, %f68, %f69;
	st.global.f32 	[%rd13+8], %f70;
	st.global.f32 	[%rd13+12], %f71;
$L__BB1_37:
	add.s32 	%r193, %r193, 2;
$L__BB1_38:
	and.b32  	%r70, %r68, 1;
	setp.eq.b32 	%p22, %r70, 1;
	not.pred 	%p23, %p22;
	@%p23 bra 	$L__BB1_41;
	mul.wide.u32 	%rd43, %r193, 4;
	add.s64 	%rd44, %rd1, %rd43;
	ld.global.u32 	%r26, [%rd44];
	setp.eq.s32 	%p24, %r26, 0;
	@%p24 bra 	$L__BB1_41;
	mul.wide.u32 	%rd45, %r193, 8;
	add.s64 	%rd46, %rd3, %rd45;
	ld.global.f32 	%f72, [%rd46];
	ld.global.f32 	%f73, [%rd46+4];
	cvt.rn.f32.s32 	%f74, %r26;
	div.rn.f32 	%f75, %f72, %f74;
	div.rn.f32 	%f76, %f73, %f74;
	st.global.f32 	[%rd46], %f75;
	st.global.f32 	[%rd46+4], %f76;
$L__BB1_41:
	setp.lt.s32 	%p25, %r68, 1;
	ld.global.u32 	%r72, [itr];
	add.s32 	%r73, %r72, 1;
	st.global.u32 	[itr], %r73;
	setp.gt.s32 	%p26, %r72, 8;
	mov.b32 	%r207, 1;
	or.pred  	%p27, %p26, %p25;
	@%p27 bra 	$L__BB1_54;
	and.b32  	%r27, %r68, 7;
	setp.lt.u32 	%p28, %r68, 8;
	mov.b32 	%r201, 0;
	mov.u32 	%r206, %r201;
	@%p28 bra 	$L__BB1_45;
	and.b32  	%r201, %r68, 2147483640;
	neg.s32 	%r195, %r201;
	add.s64 	%rd92, %rd3, 32;
	add.s64 	%rd91, %rd2, 32;
	mov.b32 	%r206, 0;
$L__BB1_44:
	.pragma "nounroll";
	ld.global.f32 	%f77, [%rd92+-32];
	ld.global.f32 	%f78, [%rd91+-32];
	sub.f32 	%f79, %f77, %f78;
	abs.f32 	%f80, %f79;
	ld.global.f32 	%f82, [%rd92+-28];
	ld.global.f32 	%f83, [%rd91+-28];
	sub.f32 	%f84, %f82, %f83;
	abs.f32 	%f85, %f84;
	setp.gt.f32 	%p29, %f80, %f1;
	setp.gt.f32 	%p30, %f85, %f1;
	st.global.f32 	[%rd91+-32], %f77;
	st.global.f32 	[%rd91+-28], %f82;
	ld.global.f32 	%f87, [%rd92+-24];
	ld.global.f32 	%f88, [%rd91+-24];
	sub.f32 	%f89, %f87, %f88;
	abs.f32 	%f90, %f89;
	ld.global.f32 	%f92, [%rd92+-20];
	ld.global.f32 	%f93, [%rd91+-20];
	sub.f32 	%f94, %f92, %f93;
	abs.f32 	%f95, %f94;
	setp.gt.f32 	%p31, %f90, %f1;
	setp.gt.f32 	%p32, %f95, %f1;
	st.global.f32 	[%rd91+-24], %f87;
	st.global.f32 	[%rd91+-20], %f92;
	ld.global.f32 	%f97, [%rd92+-16];
	ld.global.f32 	%f98, [%rd91+-16];
	sub.f32 	%f99, %f97, %f98;
	abs.f32 	%f100, %f99;
	ld.global.f32 	%f102, [%rd92+-12];
	ld.global.f32 	%f103, [%rd91+-12];
	sub.f32 	%f104, %f102, %f103;
	abs.f32 	%f105, %f104;
	setp.gt.f32 	%p33, %f100, %f1;
	setp.gt.f32 	%p34, %f105, %f1;
	st.global.f32 	[%rd91+-16], %f97;
	st.global.f32 	[%rd91+-12], %f102;
	ld.global.f32 	%f107, [%rd92+-8];
	ld.global.f32 	%f108, [%rd91+-8];
	sub.f32 	%f109, %f107, %f108;
	abs.f32 	%f110, %f109;
	ld.global.f32 	%f112, [%rd92+-4];
	ld.global.f32 	%f113, [%rd91+-4];
	sub.f32 	%f114, %f112, %f113;
	abs.f32 	%f115, %f114;
	setp.gt.f32 	%p35, %f110, %f1;
	setp.gt.f32 	%p36, %f115, %f1;
	st.global.f32 	[%rd91+-8], %f107;
	st.global.f32 	[%rd91+-4], %f112;
	ld.global.f32 	%f117, [%rd92];
	ld.global.f32 	%f118, [%rd91];
	sub.f32 	%f119, %f117, %f118;
	abs.f32 	%f120, %f119;
	ld.global.f32 	%f122, [%rd92+4];
	ld.global.f32 	%f123, [%rd91+4];
	sub.f32 	%f124, %f122, %f123;
	abs.f32 	%f125, %f124;
	setp.gt.f32 	%p37, %f120, %f1;
	setp.gt.f32 	%p38, %f125, %f1;
	st.global.f32 	[%rd91], %f117;
	st.global.f32 	[%rd91+4], %f122;
	ld.global.f32 	%f127, [%rd92+8];
	ld.global.f32 	%f128, [%rd91+8];
	sub.f32 	%f129, %f127, %f128;
	abs.f32 	%f130, %f129;
	ld.global.f32 	%f132, [%rd92+12];
	ld.global.f32 	%f133, [%rd91+12];
	sub.f32 	%f134, %f132, %f133;
	abs.f32 	%f135, %f134;
	setp.gt.f32 	%p39, %f130, %f1;
	setp.gt.f32 	%p40, %f135, %f1;
	st.global.f32 	[%rd91+8], %f127;
	st.global.f32 	[%rd91+12], %f132;
	ld.global.f32 	%f137, [%rd92+16];
	ld.global.f32 	%f138, [%rd91+16];
	sub.f32 	%f139, %f137, %f138;
	abs.f32 	%f140, %f139;
	ld.global.f32 	%f142, [%rd92+20];
	ld.global.f32 	%f143, [%rd91+20];
	sub.f32 	%f144, %f142, %f143;
	abs.f32 	%f145, %f144;
	setp.gt.f32 	%p41, %f140, %f1;
	setp.gt.f32 	%p42, %f145, %f1;
	st.global.f32 	[%rd91+16], %f137;
	st.global.f32 	[%rd91+20], %f142;
	ld.global.f32 	%f147, [%rd92+24];
	ld.global.f32 	%f148, [%rd91+24];
	sub.f32 	%f149, %f147, %f148;
	abs.f32 	%f150, %f149;
	ld.global.f32 	%f151, [%rd92+28];
	ld.global.f32 	%f152, [%rd91+28];
	sub.f32 	%f153, %f151, %f152;
	abs.f32 	%f154, %f153;
	max.f32 	%f156, %f150, %f154;
	setp.gt.f32 	%p43, %f156, %f1;
	selp.b32 	%r77, 1, %r206, %p30;
	selp.b32 	%r78, 1, %r77, %p29;
	selp.b32 	%r79, 1, %r78, %p32;
	selp.b32 	%r80, 1, %r79, %p31;
	selp.b32 	%r81, 1, %r80, %p34;
	selp.b32 	%r82, 1, %r81, %p33;
	selp.b32 	%r83, 1, %r82, %p36;
	selp.b32 	%r84, 1, %r83, %p35;
	selp.b32 	%r85, 1, %r84, %p38;
	selp.b32 	%r86, 1, %r85, %p37;
	selp.b32 	%r87, 1, %r86, %p40;
	selp.b32 	%r88, 1, %r87, %p39;
	selp.b32 	%r89, 1, %r88, %p42;
	selp.b32 	%r90, 1, %r89, %p41;
	selp.b32 	%r206, 1, %r90, %p43;
	st.global.f32 	[%rd91+24], %f147;
	st.global.f32 	[%rd91+28], %f151;
	add.s32 	%r195, %r195, 8;
	add.s64 	%rd92, %rd92, 64;
	add.s64 	%rd91, %rd91, 64;
	setp.ne.s32 	%p44, %r195, 0;
	@%p44 bra 	$L__BB1_44;
$L__BB1_45:
	setp.eq.s32 	%p45, %r27, 0;
	@%p45 bra 	$L__BB1_53;
	and.b32  	%r37, %r68, 3;
	setp.lt.u32 	%p46, %r27, 4;
	@%p46 bra 	$L__BB1_48;
	mul.wide.u32 	%rd47, %r201, 8;
	add.s64 	%rd48, %rd3, %rd47;
	ld.global.f32 	%f157, [%rd48];
	add.s64 	%rd49, %rd2, %rd47;
	ld.global.f32 	%f158, [%rd49];
	sub.f32 	%f159, %f157, %f158;
	abs.f32 	%f160, %f159;
	ld.global.f32 	%f162, [%rd48+4];
	ld.global.f32 	%f163, [%rd49+4];
	sub.f32 	%f164, %f162, %f163;
	abs.f32 	%f165, %f164;
	setp.gt.f32 	%p47, %f160, %f1;
	setp.gt.f32 	%p48, %f165, %f1;
	st.global.f32 	[%rd49], %f157;
	st.global.f32 	[%rd49+4], %f162;
	ld.global.f32 	%f167, [%rd48+8];
	ld.global.f32 	%f168, [%rd49+8];
	sub.f32 	%f169, %f167, %f168;
	abs.f32 	%f170, %f169;
	ld.global.f32 	%f172, [%rd48+12];
	ld.global.f32 	%f173, [%rd49+12];
	sub.f32 	%f174, %f172, %f173;
	abs.f32 	%f175, %f174;
	setp.gt.f32 	%p49, %f170, %f1;
	setp.gt.f32 	%p50, %f175, %f1;
	st.global.f32 	[%rd49+8], %f167;
	st.global.f32 	[%rd49+12], %f172;
	ld.global.f32 	%f177, [%rd48+16];
	ld.global.f32 	%f178, [%rd49+16];
	sub.f32 	%f179, %f177, %f178;
	abs.f32 	%f180, %f179;
	ld.global.f32 	%f182, [%rd48+20];
	ld.global.f32 	%f183, [%rd49+20];
	sub.f32 	%f184, %f182, %f183;
	abs.f32 	%f185, %f184;
	setp.gt.f32 	%p51, %f180, %f1;
	setp.gt.f32 	%p52, %f185, %f1;
	st.global.f32 	[%rd49+16], %f177;
	st.global.f32 	[%rd49+20], %f182;
	ld.global.f32 	%f187, [%rd48+24];
	ld.global.f32 	%f188, [%rd49+24];
	sub.f32 	%f189, %f187, %f188;
	abs.f32 	%f190, %f189;
	ld.global.f32 	%f191, [%rd48+28];
	ld.global.f32 	%f192, [%rd49+28];
	sub.f32 	%f193, %f191, %f192;
	abs.f32 	%f194, %f193;
	max.f32 	%f196, %f190, %f194;
	setp.gt.f32 	%p53, %f196, %f1;
	selp.b32 	%r92, 1, %r206, %p48;
	selp.b32 	%r93, 1, %r92, %p47;
	selp.b32 	%r94, 1, %r93, %p50;
	selp.b32 	%r95, 1, %r94, %p49;
	selp.b32 	%r96, 1, %r95, %p52;
	selp.b32 	%r97, 1, %r96, %p51;
	selp.b32 	%r206, 1, %r97, %p53;
	st.global.f32 	[%rd49+24], %f187;
	st.global.f32 	[%rd49+28], %f191;
	add.s32 	%r201, %r201, 4;
$L__BB1_48:
	setp.eq.s32 	%p54, %r37, 0;
	@%p54 bra 	$L__BB1_53;
	setp.eq.s32 	%p55, %r37, 1;
	@%p55 bra 	$L__BB1_51;
	mul.wide.u32 	%rd50, %r201, 8;
	add.s64 	%rd51, %rd3, %rd50;
	ld.global.f32 	%f197, [%rd51];
	add.s64 	%rd52, %rd2, %rd50;
	ld.global.f32 	%f198, [%rd52];
	sub.f32 	%f199, %f197, %f198;
	abs.f32 	%f200, %f199;
	ld.global.f32 	%f202, [%rd51+4];
	ld.global.f32 	%f203, [%rd52+4];
	sub.f32 	%f204, %f202, %f203;
	abs.f32 	%f205, %f204;
	setp.gt.f32 	%p56, %f200, %f1;
	setp.gt.f32 	%p57, %f205, %f1;
	st.global.f32 	[%rd52], %f197;
	st.global.f32 	[%rd52+4], %f202;
	ld.global.f32 	%f207, [%rd51+8];
	ld.global.f32 	%f208, [%rd52+8];
	sub.f32 	%f209, %f207, %f208;
	abs.f32 	%f210, %f209;
	ld.global.f32 	%f211, [%rd51+12];
	ld.global.f32 	%f212, [%rd52+12];
	sub.f32 	%f213, %f211, %f212;
	abs.f32 	%f214, %f213;
	max.f32 	%f216, %f210, %f214;
	setp.gt.f32 	%p58, %f216, %f1;
	selp.b32 	%r99, 1, %r206, %p57;
	selp.b32 	%r100, 1, %r99, %p56;
	selp.b32 	%r206, 1, %r100, %p58;
	st.global.f32 	[%rd52+8], %f207;
	st.global.f32 	[%rd52+12], %f211;
	add.s32 	%r201, %r201, 2;
$L__BB1_51:
	and.b32  	%r101, %r68, 1;
	setp.eq.b32 	%p59, %r101, 1;
	not.pred 	%p60, %p59;
	@%p60 bra 	$L__BB1_53;
	mul.wide.u32 	%rd53, %r201, 8;
	add.s64 	%rd54, %rd3, %rd53;
	ld.global.f32 	%f217, [%rd54];
	add.s64 	%rd55, %rd2, %rd53;
	ld.global.f32 	%f218, [%rd55];
	sub.f32 	%f219, %f217, %f218;
	abs.f32 	%f220, %f219;
	ld.global.f32 	%f221, [%rd54+4];
	ld.global.f32 	%f222, [%rd55+4];
	sub.f32 	%f223, %f221, %f222;
	abs.f32 	%f224, %f223;
	max.f32 	%f226, %f220, %f224;
	setp.gt.f32 	%p61, %f226, %f1;
	selp.b32 	%r206, 1, %r206, %p61;
	st.global.f32 	[%rd55], %f217;
	st.global.f32 	[%rd55+4], %f221;
$L__BB1_53:
	xor.b32  	%r207, %r206, 1;
$L__BB1_54:
	cvta.to.global.u64 	%rd56, %rd37;
	st.global.u32 	[%rd56], %r207;
	setp.eq.s32 	%p62, %r207, 0;
	@%p62 bra 	$L__BB1_68;
	setp.lt.s32 	%p63, %r68, 1;
	ld.global.u32 	%r102, [itr];
	add.u64 	%rd57, %SP, 0;
	add.u64 	%rd58, %SPL, 0;
	mov.b32 	%r103, 10;
	st.local.v2.u32 	[%rd58], {%r102, %r103};
	mov.u64 	%rd59, $str;
	cvta.global.u64 	%rd60, %rd59;
	{ // callseq 6, 0
	.param .b64 param0;
	st.param.b64 	[param0], %rd60;
	.param .b64 param1;
	st.param.b64 	[param1], %rd57;
	.param .b32 retval0;
	call.uni (retval0), 
	vprintf, 
	(
	param0, 
	param1
	);
	ld.param.b32 	%r104, [retval0];
	} // callseq 6
	@%p63 bra 	$L__BB1_68;
	setp.lt.u32 	%p64, %r68, 16;
	mov.b32 	%r210, 0;
	@%p64 bra 	$L__BB1_59;
	add.s64 	%rd93, %rd2, 64;
	mov.b32 	%r208, 0;
	mov.u64 	%rd63, $str$1;
	and.b32  	%r210, %r68, 2147483632;
$L__BB1_58:
	.pragma "nounroll";
	ld.global.f32 	%f227, [%rd93+-64];
	cvt.f64.f32 	%fd1, %f227;
	ld.global.f32 	%f228, [%rd93+-60];
	cvt.f64.f32 	%fd2, %f228;
	cvta.to.local.u64 	%rd62, %rd57;
	st.local.u32 	[%rd62], %r208;
	st.local.f64 	[%rd62+8], %fd1;
	st.local.f64 	[%rd62+16], %fd2;
	cvta.global.u64 	%rd64, %rd63;
	{ // callseq 7, 0
	.param .b64 param0;
	st.param.b64 	[param0], %rd64;
	.param .b64 param1;
	st.param.b64 	[param1], %rd57;
	.param .b32 retval0;
	call.uni (retval0), 
	vprintf, 
	(
	param0, 
	param1
	);
	ld.param.b32 	%r108, [retval0];
	} // callseq 7
	ld.global.f32 	%f229, [%rd93+-56];
	cvt.f64.f32 	%fd3, %f229;
	ld.global.f32 	%f230, [%rd93+-52];
	cvt.f64.f32 	%fd4, %f230;
	add.s32 	%r110, %r208, 1;
	st.local.u32 	[%rd62], %r110;
	st.local.f64 	[%rd62+8], %fd3;
	st.local.f64 	[%rd62+16], %fd4;
	{ // callseq 8, 0
	.param .b64 param0;
	st.param.b64 	[param0], %rd64;
	.param .b64 param1;
	st.param.b64 	[param1], %rd57;
	.param .b32 retval0;
	call.uni (retval0), 
	vprintf, 
	(
	param0, 
	param1
	);
	ld.param.b32 	%r111, [retval0];
	} // callseq 8
	ld.global.f32 	%f231, [%rd93+-48];
	cvt.f64.f32 	%fd5, %f231;
	ld.global.f32 	%f232, [%rd93+-44];
	cvt.f64.f32 	%fd6, %f232;
	add.s32 	%r113, %r208, 2;
	st.local.u32 	[%rd62], %r113;
	st.local.f64 	[%rd62+8], %fd5;
	st.local.f64 	[%rd62+16], %fd6;
	{ // callseq 9, 0
	.param .b64 param0;
	st.param.b64 	[param0], %rd64;
	.param .b64 param1;
	st.param.b64 	[param1], %rd57;
	.param .b32 retval0;
	call.uni (retval0), 
	vprintf, 
	(
	param0, 
	param1
	);
	ld.param.b32 	%r114, [retval0];
	} // callseq 9
	ld.global.f32 	%f233, [%rd93+-40];
	cvt.f64.f32 	%fd7, %f233;
	ld.global.f32 	%f234, [%rd93+-36];
	cvt.f64.f32 	%fd8, %f234;
	add.s32 	%r116, %r208, 3;
	st.local.u32 	[%rd62], %r116;
	st.local.f64 	[%rd62+8], %fd7;
	st.local.f64 	[%rd62+16], %fd8;
	{ // callseq 10, 0
	.param .b64 param0;
	st.param.b64 	[param0], %rd64;
	.param .b64 param1;
	st.param.b64 	[param1], %rd57;
	.param .b32 retval0;
	call.uni (retval0), 
	vprintf, 
	(
	param0, 
	param1
	);
	ld.param.b32 	%r117, [retval0];
	} // callseq 10
	ld.global.f32 	%f235, [%rd93+-32];
	cvt.f64.f32 	%fd9, %f235;
	ld.global.f32 	%f236, [%rd93+-28];
	cvt.f64.f32 	%fd10, %f236;
	add.s32 	%r119, %r208, 4;
	st.local.u32 	[%rd62], %r119;
	st.local.f64 	[%rd62+8], %fd9;
	st.local.f64 	[%rd62+16], %fd10;
	{ // callseq 11, 0
	.param .b64 param0;
	st.param.b64 	[param0], %rd64;
	.param .b64 param1;
	st.param.b64 	[param1], %rd57;
	.param .b32 retval0;
	call.uni (retval0), 
	vprintf, 
	(
	param0, 
	param1
	);
	ld.param.b32 	%r120, [retval0];
	} // callseq 11
	ld.global.f32 	%f237, [%rd93+-24];
	cvt.f64.f32 	%fd11, %f237;
	ld.global.f32 	%f238, [%rd93+-20];
	cvt.f64.f32 	%fd12, %f238;
	add.s32 	%r122, %r208, 5;
	st.local.u32 	[%rd62], %r122;
	st.local.f64 	[%rd62+8], %fd11;
	st.local.f64 	[%rd62+16], %fd12;
	{ // callseq 12, 0
	.param .b64 param0;
	st.param.b64 	[param0], %rd64;
	.param .b64 param1;
	st.param.b64 	[param1], %rd57;
	.param .b32 retval0;
	call.uni (retval0), 
	vprintf, 
	(
	param0, 
	param1
	);
	ld.param.b32 	%r123, [retval0];
	} // callseq 12
	ld.global.f32 	%f239, [%rd93+-16];
	cvt.f64.f32 	%fd13, %f239;
	ld.global.f32 	%f240, [%rd93+-12];
	cvt.f64.f32 	%fd14, %f240;
	add.s32 	%r125, %r208, 6;
	st.local.u32 	[%rd62], %r125;
	st.local.f64 	[%rd62+8], %fd13;
	st.local.f64 	[%rd62+16], %fd14;
	{ // callseq 13, 0
	.param .b64 param0;
	st.param.b64 	[param0], %rd64;
	.param .b64 param1;
	st.param.b64 	[param1], %rd57;
	.param .b32 retval0;
	call.uni (retval0), 
	vprintf, 
	(
	param0, 
	param1
	);
	ld.param.b32 	%r126, [retval0];
	} // callseq 13
	ld.global.f32 	%f241, [%rd93+-8];
	cvt.f64.f32 	%fd15, %f241;
	ld.global.f32 	%f242, [%rd93+-4];
	cvt.f64.f32 	%fd16, %f242;
	add.s32 	%r128, %r208, 7;
	st.local.u32 	[%rd62], %r128;
	st.local.f64 	[%rd62+8], %fd15;
	st.local.f64 	[%rd62+16], %fd16;
	{ // callseq 14, 0
	.param .b64 param0;
	st.param.b64 	[param0], %rd64;
	.param .b64 param1;
	st.param.b64 	[param1], %rd57;
	.param .b32 retval0;
	call.uni (retval0), 
	vprintf, 
	(
	param0, 
	param1
	);
	ld.param.b32 	%r129, [retval0];
	} // callseq 14
	ld.global.f32 	%f243, [%rd93];
	cvt.f64.f32 	%fd17, %f243;
	ld.global.f32 	%f244, [%rd93+4];
	cvt.f64.f32 	%fd18, %f244;
	add.s32 	%r131, %r208, 8;
	st.local.u32 	[%rd62], %r131;
	st.local.f64 	[%rd62+8], %fd17;
	st.local.f64 	[%rd62+16], %fd18;
	{ // callseq 15, 0
	.param .b64 param0;
	st.param.b64 	[param0], %rd64;
	.param .b64 param1;
	st.param.b64 	[param1], %rd57;
	.param .b32 retval0;
	call.uni (retval0), 
	vprintf, 
	(
	param0, 
	param1
	);
	ld.param.b32 	%r132, [retval0];
	} // callseq 15
	ld.global.f32 	%f245, [%rd93+8];
	cvt.f64.f32 	%fd19, %f245;
	ld.global.f32 	%f246, [%rd93+12];
	cvt.f64.f32 	%fd20, %f246;
	add.s32 	%r134, %r208, 9;
	st.local.u32 	[%rd62], %r134;
	st.local.f64 	[%rd62+8], %fd19;
	st.local.f64 	[%rd62+16], %fd20;
	{ // callseq 16, 0
	.param .b64 param0;
	st.param.b64 	[param0], %rd64;
	.param .b64 param1;
	st.param.b64 	[param1], %rd57;
	.param .b32 retval0;
	call.uni (retval0), 
	vprintf, 
	(
	param0, 
	param1
	);
	ld.param.b32 	%r135, [retval0];
	} // callseq 16
	ld.global.f32 	%f247, [%rd93+16];
	cvt.f64.f32 	%fd21, %f247;
	ld.global.f32 	%f248, [%rd93+20];
	cvt.f64.f32 	%fd22, %f248;
	add.s32 	%r137, %r208, 10;
	st.local.u32 	[%rd62], %r137;
	st.local.f64 	[%rd62+8], %fd21;
	st.local.f64 	[%rd62+16], %fd22;
	{ // callseq 17, 0
	.param .b64 param0;
	st.param.b64 	[param0], %rd64;
	.param .b64 param1;
	st.param.b64 	[param1], %rd57;
	.param .b32 retval0;
	call.uni (retval0), 
	vprintf, 
	(
	param0, 
	param1
	);
	ld.param.b32 	%r138, [retval0];
	} // callseq 17
	ld.global.f32 	%f249, [%rd93+24];
	cvt.f64.f32 	%fd23, %f249;
	ld.global.f32 	%f250, [%rd93+28];
	cvt.f64.f32 	%fd24, %f250;
	add.s32 	%r140, %r208, 11;
	st.local.u32 	[%rd62], %r140;
	st.local.f64 	[%rd62+8], %fd23;
	st.local.f64 	[%rd62+16], %fd24;
	{ // callseq 18, 0
	.param .b64 param0;
	st.param.b64 	[param0], %rd64;
	.param .b64 param1;
	st.param.b64 	[param1], %rd57;
	.param .b32 retval0;
	call.uni (retval0), 
	vprintf, 
	(
	param0, 
	param1
	);
	ld.param.b32 	%r141, [retval0];
	} // callseq 18
	ld.global.f32 	%f251, [%rd93+32];
	cvt.f64.f32 	%fd25, %f251;
	ld.global.f32 	%f252, [%rd93+36];
	cvt.f64.f32 	%fd26, %f252;
	add.s32 	%r143, %r208, 12;
	st.local.u32 	[%rd62], %r143;
	st.local.f64 	[%rd62+8], %fd25;
	st.local.f64 	[%rd62+16], %fd26;
	{ // callseq 19, 0
	.param .b64 param0;
	st.param.b64 	[param0], %rd64;
	.param .b64 param1;
	st.param.b64 	[param1], %rd57;
	.param .b32 retval0;
	call.uni (retval0), 
	vprintf, 
	(
	param0, 
	param1
	);
	ld.param.b32 	%r144, [retval0];
	} // callseq 19
	ld.global.f32 	%f253, [%rd93+40];
	cvt.f64.f32 	%fd27, %f253;
	ld.global.f32 	%f254, [%rd93+44];
	cvt.f64.f32 	%fd28, %f254;
	add.s32 	%r146, %r208, 13;
	st.local.u32 	[%rd62], %r146;
	st.local.f64 	[%rd62+8], %fd27;
	st.local.f64 	[%rd62+16], %fd28;
	{ // callseq 20, 0
	.param .b64 param0;
	st.param.b64 	[param0], %rd64;
	.param .b64 param1;
	st.param.b64 	[param1], %rd57;
	.param .b32 retval0;
	call.uni (retval0), 
	vprintf, 
	(
	param0, 
	param1
	);
	ld.param.b32 	%r147, [retval0];
	} // callseq 20
	ld.global.f32 	%f255, [%rd93+48];
	cvt.f64.f32 	%fd29, %f255;
	ld.global.f32 	%f256, [%rd93+52];
	cvt.f64.f32 	%fd30, %f256;
	add.s32 	%r149, %r208, 14;
	st.local.u32 	[%rd62], %r149;
	st.local.f64 	[%rd62+8], %fd29;
	st.local.f64 	[%rd62+16], %fd30;
	{ // callseq 21, 0
	.param .b64 param0;
	st.param.b64 	[param0], %rd64;
	.param .b64 param1;
	st.param.b64 	[param1], %rd57;
	.param .b32 retval0;
	call.uni (retval0), 
	vprintf, 
	(
	param0, 
	param1
	);
	ld.param.b32 	%r150, [retval0];
	} // callseq 21
	ld.global.f32 	%f257, [%rd93+56];
	cvt.f64.f32 	%fd31, %f257;
	ld.global.f32 	%f258, [%rd93+60];
	cvt.f64.f32 	%fd32, %f258;
	add.s32 	%r152, %r208, 15;
	st.local.u32 	[%rd62], %r152;
	st.local.f64 	[%rd62+8], %fd31;
	st.local.f64 	[%rd62+16], %fd32;
	{ // callseq 22, 0
	.param .b64 param0;
	st.param.b64 	[param0], %rd64;
	.param .b64 param1;
	st.param.b64 	[param1], %rd57;
	.param .b32 retval0;
	call.uni (retval0), 
	vprintf, 
	(
	param0, 
	param1
	);
	ld.param.b32 	%r153, [retval0];
	} // callseq 22
	add.s64 	%rd93, %rd93, 128;
	add.s32 	%r208, %r208, 16;
	setp.ne.s32 	%p65, %r208, %r210;
	@%p65 bra 	$L__BB1_58;
$L__BB1_59:
	and.b32  	%r56, %r68, 15;
	setp.eq.s32 	%p66, %r56, 0;
	@%p66 bra 	$L__BB1_68;
	ld.param.u64 	%rd87, [_Z12kmeans_checkP6VectorS0_PiS1_if_param_0];
	cvta.to.global.u64 	%rd23, %rd87;
	and.b32  	%r57, %r68, 7;
	setp.lt.u32 	%p67, %r56, 8;
	@%p67 bra 	$L__BB1_62;
	mul.wide.u32 	%rd65, %r210, 8;
	add.s64 	%rd66, %rd23, %rd65;
	ld.global.f32 	%f259, [%rd66];
	cvt.f64.f32 	%fd33, %f259;
	ld.global.f32 	%f260, [%rd66+4];
	cvt.f64.f32 	%fd34, %f260;
	add.u64 	%rd67, %SP, 0;
	add.u64 	%rd68, %SPL, 0;
	st.local.u32 	[%rd68], %r210;
	st.local.f64 	[%rd68+8], %fd33;
	st.local.f64 	[%rd68+16], %fd34;
	mov.u64 	%rd69, $str$1;
	cvta.global.u64 	%rd70, %rd69;
	{ // callseq 23, 0
	.param .b64 param0;
	st.param.b64 	[param0], %rd70;
	.param .b64 param1;
	st.param.b64 	[param1], %rd67;
	.param .b32 retval0;
	call.uni (retval0), 
	vprintf, 
	(
	param0, 
	param1
	);
	ld.param.b32 	%r155, [retval0];
	} // callseq 23
	add.s32 	%r157, %r210, 1;
	ld.global.f32 	%f261, [%rd66+8];
	cvt.f64.f32 	%fd35, %f261;
	ld.global.f32 	%f262, [%rd66+12];
	cvt.f64.f32 	%fd36, %f262;
	st.local.u32 	[%rd68], %r157;
	st.local.f64 	[%rd68+8], %fd35;
	st.local.f64 	[%rd68+16], %fd36;
	{ // callseq 24, 0
	.param .b64 param0;
	st.param.b64 	[param0], %rd70;
	.param .b64 param1;
	st.param.b64 	[param1], %rd67;
	.param .b32 retval0;
	call.uni (retval0), 
	vprintf, 
	(
	param0, 
	param1
	);
	ld.param.b32 	%r158, [retval0];
	} // callseq 24
	add.s32 	%r160, %r210, 2;
	ld.global.f32 	%f263, [%rd66+16];
	cvt.f64.f32 	%fd37, %f263;
	ld.global.f32 	%f264, [%rd66+20];
	cvt.f64.f32 	%fd38, %f264;
	st.local.u32 	[%rd68], %r160;
	st.local.f64 	[%rd68+8], %fd37;
	st.local.f64 	[%rd68+16], %fd38;
	{ // callseq 25, 0
	.param .b64 param0;
	st.param.b64 	[param0], %rd70;
	.param .b64 param1;
	st.param.b64 	[param1], %rd67;
	.param .b32 retval0;
	call.uni (retval0), 
	vprintf, 
	(
	param0, 
	param1
	);
	ld.param.b32 	%r161, [retval0];
	} // callseq 25
	add.s32 	%r163, %r210, 3;
	ld.global.f32 	%f265, [%rd66+24];
	cvt.f64.f32 	%fd39, %f265;
	ld.global.f32 	%f266, [%rd66+28];
	cvt.f64.f32 	%fd40, %f266;
	st.local.u32 	[%rd68], %r163;
	st.local.f64 	[%rd68+8], %fd39;
	st.local.f64 	[%rd68+16], %fd40;
	{ // callseq 26, 0
	.param .b64 param0;
	st.param.b64 	[param0], %rd70;
	.param .b64 param1;
	st.param.b64 	[param1], %rd67;
	.param .b32 retval0;
	call.uni (retval0), 
	vprintf, 
	(
	param0, 
	param1
	);
	ld.param.b32 	%r164, [retval0];
	} // callseq 26
	add.s32 	%r166, %r210, 4;
	ld.global.f32 	%f267, [%rd66+32];
	cvt.f64.f32 	%fd41, %f267;
	ld.global.f32 	%f268, [%rd66+36];
	cvt.f64.f32 	%fd42, %f268;
	st.local.u32 	[%rd68], %r166;
	st.local.f64 	[%rd68+8], %fd41;
	st.local.f64 	[%rd68+16], %fd42;
	{ // callseq 27, 0
	.param .b64 param0;
	st.param.b64 	[param0], %rd70;
	.param .b64 param1;
	st.param.b64 	[param1], %rd67;
	.param .b32 retval0;
	call.uni (retval0), 
	vprintf, 
	(
	param0, 
	param1
	);
	ld.param.b32 	%r167, [retval0];
	} // callseq 27
	add.s32 	%r169, %r210, 5;
	ld.global.f32 	%f269, [%rd66+40];
	cvt.f64.f32 	%fd43, %f269;
	ld.global.f32 	%f270, [%rd66+44];
	cvt.f64.f32 	%fd44, %f270;
	st.local.u32 	[%rd68], %r169;
	st.local.f64 	[%rd68+8], %fd43;
	st.local.f64 	[%rd68+16], %fd44;
	{ // callseq 28, 0
	.param .b64 param0;
	st.param.b64 	[param0], %rd70;
	.param .b64 param1;
	st.param.b64 	[param1], %rd67;
	.param .b32 retval0;
	call.uni (retval0), 
	vprintf, 
	(
	param0, 
	param1
	);
	ld.param.b32 	%r170, [retval0];
	} // callseq 28
	add.s32 	%r172, %r210, 6;
	ld.global.f32 	%f271, [%rd66+48];
	cvt.f64.f32 	%fd45, %f271;
	ld.global.f32 	%f272, [%rd66+52];
	cvt.f64.f32 	%fd46, %f272;
	st.local.u32 	[%rd68], %r172;
	st.local.f64 	[%rd68+8], %fd45;
	st.local.f64 	[%rd68+16], %fd46;
	{ // callseq 29, 0
	.param .b64 param0;
	st.param.b64 	[param0], %rd70;
	.param .b64 param1;
	st.param.b64 	[param1], %rd67;
	.param .b32 retval0;
	call.uni (retval0), 
	vprintf, 
	(
	param0, 
	param1
	);
	ld.param.b32 	%r173, [retval0];
	} // callseq 29
	add.s32 	%r175, %r210, 7;
	ld.global.f32 	%f273, [%rd66+56];
	cvt.f64.f32 	%fd47, %f273;
	ld.global.f32 	%f274, [%rd66+60];
	cvt.f64.f32 	%fd48, %f274;
	st.local.u32 	[%rd68], %r175;
	st.local.f64 	[%rd68+8], %fd47;
	st.local.f64 	[%rd68+16], %fd48;
	{ // callseq 30, 0
	.param .b64 param0;
	st.param.b64 	[param0], %rd70;
	.param .b64 param1;
	st.param.b64 	[param1], %rd67;
	.param .b32 retval0;
	call.uni (retval0), 
	vprintf, 
	(
	param0, 
	param1
	);
	ld.param.b32 	%r176, [retval0];
	} // callseq 30
	add.s32 	%r210, %r210, 8;
$L__BB1_62:
	setp.eq.s32 	%p68, %r57, 0;
	@%p68 bra 	$L__BB1_68;
	add.u64 	%rd71, %SP, 0;
	add.u64 	%rd24, %SPL, 0;
	and.b32  	%r60, %r68, 3;
	setp.lt.u32 	%p69, %r57, 4;
	@%p69 bra 	$L__BB1_65;
	mul.wide.u32 	%rd72, %r210, 8;
	add.s64 	%rd73, %rd23, %rd72;
	ld.global.f32 	%f275, [%rd73];
	cvt.f64.f32 	%fd49, %f275;
	ld.global.f32 	%f276, [%rd73+4];
	cvt.f64.f32 	%fd50, %f276;
	st.local.u32 	[%rd24], %r210;
	st.local.f64 	[%rd24+8], %fd49;
	st.local.f64 	[%rd24+16], %fd50;
	mov.u64 	%rd74, $str$1;
	cvta.global.u64 	%rd75, %rd74;
	{ // callseq 31, 0
	.param .b64 param0;
	st.param.b64 	[param0], %rd75;
	.param .b64 param1;
	st.param.b64 	[param1], %rd71;
	.param .b32 retval0;
	call.uni (retval0), 
	vprintf, 
	(
	param0, 
	param1
	);
	ld.param.b32 	%r178, [retval0];
	} // callseq 31
	add.s32 	%r180, %r210, 1;
	ld.global.f32 	%f277, [%rd73+8];
	cvt.f64.f32 	%fd51, %f277;
	ld.global.f32 	%f278, [%rd73+12];
	cvt.f64.f32 	%fd52, %f278;
	st.local.u32 	[%rd24], %r180;
	st.local.f64 	[%rd24+8], %fd51;
	st.local.f64 	[%rd24+16], %fd52;
	{ // callseq 32, 0
	.param .b64 param0;
	st.param.b64 	[param0], %rd75;
	.param .b64 param1;
	st.param.b64 	[param1], %rd71;
	.param .b32 retval0;
	call.uni (retval0), 
	vprintf, 
	(
	param0, 
	param1
	);
	ld.param.b32 	%r181, [retval0];
	} // callseq 32
	add.s32 	%r183, %r210, 2;
	ld.global.f32 	%f279, [%rd73+16];
	cvt.f64.f32 	%fd53, %f279;
	ld.global.f32 	%f280, [%rd73+20];
	cvt.f64.f32 	%fd54, %f280;
	st.local.u32 	[%rd24], %r183;
	st.local.f64 	[%rd24+8], %fd53;
	st.local.f64 	[%rd24+16], %fd54;
	{ // callseq 33, 0
	.param .b64 param0;
	st.param.b64 	[param0], %rd75;
	.param .b64 param1;
	st.param.b64 	[param1], %rd71;
	.param .b32 retval0;
	call.uni (retval0), 
	vprintf, 
	(
	param0, 
	param1
	);
	ld.param.b32 	%r184, [retval0];
	} // callseq 33
	add.s32 	%r186, %r210, 3;
	ld.global.f32 	%f281, [%rd73+24];
	cvt.f64.f32 	%fd55, %f281;
	ld.global.f32 	%f282, [%rd73+28];
	cvt.f64.f32 	%fd56, %f282;
	st.local.u32 	[%rd24], %r186;
	st.local.f64 	[%rd24+8], %fd55;
	st.local.f64 	[%rd24+16], %fd56;
	{ // callseq 34, 0
	.param .b64 param0;
	st.param.b64 	[param0], %rd75;
	.param .b64 param1;
	st.param.b64 	[param1], %rd71;
	.param .b32 retval0;
	call.uni (retval0), 
	vprintf, 
	(
	param0, 
	param1
	);
	ld.param.b32 	%r187, [retval0];
	} // callseq 34
	add.s32 	%r210, %r210, 4;
$L__BB1_65:
	setp.eq.s32 	%p70, %r60, 0;
	@%p70 bra 	$L__BB1_68;
	mul.wide.u32 	%rd77, %r210, 8;
	add.s64 	%rd78, %rd77, %rd23;
	add.s64 	%rd94, %rd78, 4;
	neg.s32 	%r212, %r60;
	mov.u64 	%rd79, $str$1;
$L__BB1_67:
	.pragma "nounroll";
	ld.global.f32 	%f283, [%rd94+-4];
	cvt.f64.f32 	%fd57, %f283;
	ld.global.f32 	%f284, [%rd94];
	cvt.f64.f32 	%fd58, %f284;
	st.local.u32 	[%rd24], %r210;
	st.local.f64 	[%rd24+8], %fd57;
	st.local.f64 	[%rd24+16], %fd58;
	cvta.global.u64 	%rd80, %rd79;
	{ // callseq 35, 0
	.param .b64 param0;
	st.param.b64 	[param0], %rd80;
	.param .b64 param1;
	st.param.b64 	[param1], %rd71;
	.param .b32 retval0;
	call.uni (retval0), 
	vprintf, 
	(
	param0, 
	param1
	);
	ld.param.b32 	%r189, [retval0];
	} // callseq 35
	add.s32 	%r210, %r210, 1;
	add.s64 	%rd94, %rd94, 8;
	add.s32 	%r212, %r212, 1;
	setp.ne.s32 	%p71, %r212, 0;
	@%p71 bra 	$L__BB1_67;
$L__BB1_68:
	setp.eq.s32 	%p72, %r68, 0;
	@%p72 bra 	$L__BB1_71;
	mul.wide.s32 	%rd28, %r68, 8;
	mov.b64 	%rd95, 0;
$L__BB1_70:
	add.s64 	%rd83, %rd3, %rd95;
	mov.b16 	%rs1, 0;
	st.global.u8 	[%rd83], %rs1;
	add.s64 	%rd95, %rd95, 1;
	setp.lt.u64 	%p73, %rd95, %rd28;
	@%p73 bra 	$L__BB1_70;
$L__BB1_71:
	setp.eq.s32 	%p74, %r68, 0;
	cvt.s64.s32 	%rd31, %r68;
	@%p74 bra 	$L__BB1_74;
	shl.b64 	%rd32, %rd31, 2;
	mov.b64 	%rd96, 0;
$L__BB1_73:
	ld.param.u64 	%rd88, [_Z12kmeans_checkP6VectorS0_PiS1_if_param_2];
	cvta.to.global.u64 	%rd85, %rd88;
	add.s64 	%rd86, %rd85, %rd96;
	mov.b16 	%rs2, 0;
	st.global.u8 	[%rd86], %rs2;
	add.s64 	%rd96, %rd96, 1;
	setp.lt.u64 	%p75, %rd96, %rd32;
	@%p75 bra 	$L__BB1_73;
$L__BB1_74:
	ret;

}
.func  (.param .b64 func_retval0) __internal_accurate_pow(
	.param .b64 __internal_accurate_pow_param_0
)
{
	.reg .pred 	%p<8>;
	.reg .b32 	%r<49>;
	.reg .b32 	%f<3>;
	.reg .b64 	%fd<109>;

	ld.param.f64 	%fd10, [__internal_accurate_pow_param_0];
	{
	.reg .b32 %temp; 
	mov.b64 	{%temp, %r46}, %fd10;
	}
	{
	.reg .b32 %temp; 
	mov.b64 	{%r45, %temp}, %fd10;
	}
	shr.u32 	%r47, %r46, 20;
	setp.gt.u32 	%p1, %r46, 1048575;
	@%p1 bra 	$L__BB2_2;
	mul.f64 	%fd11, %fd10, 0d4350000000000000;
	{
	.reg .b32 %temp; 
	mov.b64 	{%temp, %r46}, %fd11;
	}
	{
	.reg .b32 %temp; 
	mov.b64 	{%r45, %temp}, %fd11;
	}
	shr.u32 	%r16, %r46, 20;
	add.s32 	%r47, %r16, -54;
$L__BB2_2:
	add.s32 	%r48, %r47, -1023;
	and.b32  	%r17, %r46, -2146435073;
	or.b32  	%r18, %r17, 1072693248;
	mov.b64 	%fd107, {%r45, %r18};
	setp.lt.u32 	%p2, %r18, 1073127583;
	@%p2 bra 	$L__BB2_4;
	{
	.reg .b32 %temp; 
	mov.b64 	{%r19, %temp}, %fd107;
	}
	{
	.reg .b32 %temp; 
	mov.b64 	{%temp, %r20}, %fd107;
	}
	add.s32 	%r21, %r20, -1048576;
	mov.b64 	%fd107, {%r19, %r21};
	add.s32 	%r48, %r47, -1022;
$L__BB2_4:
	add.f64 	%fd12, %fd107, 0dBFF0000000000000;
	add.f64 	%fd13, %fd107, 0d3FF0000000000000;
	rcp.approx.ftz.f64 	%fd14, %fd13;
	neg.f64 	%fd15, %fd13;
	fma.rn.f64 	%fd16, %fd15, %fd14, 0d3FF0000000000000;
	fma.rn.f64 	%fd17, %fd16, %fd16, %fd16;
	fma.rn.f64 	%fd18, %fd17, %fd14, %fd14;
	mul.f64 	%fd19, %fd12, %fd18;
	fma.rn.f64 	%fd20, %fd12, %fd18, %fd19;
	mul.f64 	%fd21, %fd20, %fd20;
	fma.rn.f64 	%fd22, %fd21, 0d3EB0F5FF7D2CAFE2, 0d3ED0F5D241AD3B5A;
	fma.rn.f64 	%fd23, %fd22, %fd21, 0d3EF3B20A75488A3F;
	fma.rn.f64 	%fd24, %fd23, %fd21, 0d3F1745CDE4FAECD5;
	fma.rn.f64 	%fd25, %fd24, %fd21, 0d3F3C71C7258A578B;
	fma.rn.f64 	%fd26, %fd25, %fd21, 0d3F6249249242B910;
	fma.rn.f64 	%fd27, %fd26, %fd21, 0d3F89999999999DFB;
	sub.f64 	%fd28, %fd12, %fd20;
	add.f64 	%fd29, %fd28, %fd28;
	neg.f64 	%fd30, %fd20;
	fma.rn.f64 	%fd31, %fd30, %fd12, %fd29;
	mul.f64 	%fd32, %fd18, %fd31;
	fma.rn.f64 	%fd33, %fd21, %fd27, 0d3FB5555555555555;
	mov.f64 	%fd34, 0d3FB5555555555555;
	sub.f64 	%fd35, %fd34, %fd33;
	fma.rn.f64 	%fd36, %fd21, %fd27, %fd35;
	add.f64 	%fd37, %fd36, 0dBC46A4CB00B9E7B0;
	add.f64 	%fd38, %fd33, %fd37;
	sub.f64 	%fd39, %fd33, %fd38;
	add.f64 	%fd40, %fd37, %fd39;
	mul.rn.f64 	%fd41, %fd20, %fd20;
	neg.f64 	%fd42, %fd41;
	fma.rn.f64 	%fd43, %fd20, %fd20, %fd42;
	{
	.reg .b32 %temp; 
	mov.b64 	{%r22, %temp}, %fd32;
	}
	{
	.reg .b32 %temp; 
	mov.b64 	{%temp, %r23}, %fd32;
	}
	add.s32 	%r24, %r23, 1048576;
	mov.b64 	%fd44, {%r22, %r24};
	fma.rn.f64 	%fd45, %fd20, %fd44, %fd43;
	mul.rn.f64 	%fd46, %fd41, %fd20;
	neg.f64 	%fd47, %fd46;
	fma.rn.f64 	%fd48, %fd41, %fd20, %fd47;
	fma.rn.f64 	%fd49, %fd41, %fd32, %fd48;
	fma.rn.f64 	%fd50, %fd45, %fd20, %fd49;
	mul.rn.f64 	%fd51, %fd38, %fd46;
	neg.f64 	%fd52, %fd51;
	fma.rn.f64 	%fd53, %fd38, %fd46, %fd52;
	fma.rn.f64 	%fd54, %fd38, %fd50, %fd53;
	fma.rn.f64 	%fd55, %fd40, %fd46, %fd54;
	add.f64 	%fd56, %fd51, %fd55;
	sub.f64 	%fd57, %fd51, %fd56;
	add.f64 	%fd58, %fd55, %fd57;
	add.f64 	%fd59, %fd20, %fd56;
	sub.f64 	%fd60, %fd20, %fd59;
	add.f64 	%fd61, %fd56, %fd60;
	add.f64 	%fd62, %fd58, %fd61;
	add.f64 	%fd63, %fd32, %fd62;
	add.f64 	%fd64, %fd59, %fd63;
	sub.f64 	%fd65, %fd59, %fd64;
	add.f64 	%fd66, %fd63, %fd65;
	xor.b32  	%r25, %r48, -2147483648;
	mov.b32 	%r26, 1127219200;
	mov.b64 	%fd67, {%r25, %r26};
	mov.b32 	%r27, -2147483648;
	mov.b64 	%fd68, {%r27, %r26};
	sub.f64 	%fd69, %fd67, %fd68;
	fma.rn.f64 	%fd70, %fd69, 0d3FE62E42FEFA39EF, %fd64;
	fma.rn.f64 	%fd71, %fd69, 0dBFE62E42FEFA39EF, %fd70;
	sub.f64 	%fd72, %fd71, %fd64;
	sub.f64 	%fd73, %fd66, %fd72;
	fma.rn.f64 	%fd74, %fd69, 0d3C7ABC9E3B39803F, %fd73;
	add.f64 	%fd75, %fd70, %fd74;
	sub.f64 	%fd76, %fd70, %fd75;
	add.f64 	%fd77, %fd74, %fd76;
	mov.f64 	%fd78, 0d4000000000000000;
	{
	.reg .b32 %temp; 
	mov.b64 	{%temp, %r28}, %fd78;
	}
	{
	.reg .b32 %temp; 
	mov.b64 	{%r29, %temp}, %fd78;
	}
	shl.b32 	%r30, %r28, 1;
	setp.gt.u32 	%p3, %r30, -33554433;
	and.b32  	%r31, %r28, -15728641;
	selp.b32 	%r32, %r31, %r28, %p3;
	mov.b64 	%fd79, {%r29, %r32};
	mul.rn.f64 	%fd80, %fd75, %fd79;
	neg.f64 	%fd81, %fd80;
	fma.rn.f64 	%fd82, %fd75, %fd79, %fd81;
	fma.rn.f64 	%fd83, %fd77, %fd79, %fd82;
	add.f64 	%fd4, %fd80, %fd83;
	sub.f64 	%fd84, %fd80, %fd4;
	add.f64 	%fd5, %fd83, %fd84;
	fma.rn.f64 	%fd85, %fd4, 0d3FF71547652B82FE, 0d4338000000000000;
	{
	.reg .b32 %temp; 
	mov.b64 	{%r13, %temp}, %fd85;
	}
	mov.f64 	%fd86, 0dC338000000000000;
	add.rn.f64 	%fd87, %fd85, %fd86;
	fma.rn.f64 	%fd88, %fd87, 0dBFE62E42FEFA39EF, %fd4;
	fma.rn.f64 	%fd89, %fd87, 0dBC7ABC9E3B39803F, %fd88;
	fma.rn.f64 	%fd90, %fd89, 0d3E5ADE1569CE2BDF, 0d3E928AF3FCA213EA;
	fma.rn.f64 	%fd91, %fd90, %fd89, 0d3EC71DEE62401315;
	fma.rn.f64 	%fd92, %fd91, %fd89, 0d3EFA01997C89EB71;
	fma.rn.f64 	%fd93, %fd92, %fd89, 0d3F2A01A014761F65;
	fma.rn.f64 	%fd94, %fd93, %fd89, 0d3F56C16C1852B7AF;
	fma.rn.f64 	%fd95, %fd94, %fd89, 0d3F81111111122322;
	fma.rn.f64 	%fd96, %fd95, %fd89, 0d3FA55555555502A1;
	fma.rn.f64 	%fd97, %fd96, %fd89, 0d3FC5555555555511;
	fma.rn.f64 	%fd98, %fd97, %fd89, 0d3FE000000000000B;
	fma.rn.f64 	%fd99, %fd98, %fd89, 0d3FF0000000000000;
	fma.rn.f64 	%fd100, %fd99, %fd89, 0d3FF0000000000000;
	{
	.reg .b32 %temp; 
	mov.b64 	{%r14, %temp}, %fd100;
	}
	{
	.reg .b32 %temp; 
	mov.b64 	{%temp, %r15}, %fd100;
	}
	shl.b32 	%r33, %r13, 20;
	add.s32 	%r34, %r33, %r15;
	mov.b64 	%fd108, {%r14, %r34};
	{
	.reg .b32 %temp; 
	mov.b64 	{%temp, %r35}, %fd4;
	}
	mov.b32 	%f2, %r35;
	abs.f32 	%f1, %f2;
	setp.lt.f32 	%p4, %f1, 0f4086232B;
	@%p4 bra 	$L__BB2_7;
	setp.lt.f64 	%p5, %fd4, 0d0000000000000000;
	add.f64 	%fd101, %fd4, 0d7FF0000000000000;
	selp.f64 	%fd108, 0d0000000000000000, %fd101, %p5;
	setp.geu.f32 	%p6, %f1, 0f40874800;
	@%p6 bra 	$L__BB2_7;
	shr.u32 	%r36, %r13, 31;
	add.s32 	%r37, %r13, %r36;
	shr.s32 	%r38, %r37, 1;
	shl.b32 	%r39, %r38, 20;
	add.s32 	%r40, %r15, %r39;
	mov.b64 	%fd102, {%r14, %r40};
	sub.s32 	%r41, %r13, %r38;
	shl.b32 	%r42, %r41, 20;
	add.s32 	%r43, %r42, 1072693248;
	mov.b32 	%r44, 0;
	mov.b64 	%fd103, {%r44, %r43};
	mul.f64 	%fd108, %fd103, %fd102;
$L__BB2_7:
	abs.f64 	%fd104, %fd108;
	setp.eq.f64 	%p7, %fd104, 0d7FF0000000000000;
	fma.rn.f64 	%fd105, %fd108, %fd5, %fd108;
	selp.f64 	%fd106, %fd108, %fd105, %p7;
	st.param.f64 	[func_retval0], %fd106;
	ret;

}


// ===== COMPILED SASS (sm_100) =====

	.target	sm_100

	.elftype	@"ET_EXEC"


//--------------------- .note.nv.tkinfo           --------------------------
	.section	.note.nv.tkinfo,"",@"SHT_NOTE"
	.sectionflags	@"SHF_NOTE_NV_TKINFO"
	.tkinfo
        /*0018*/ 	.word	0x00000002
        /*0030*/ 	.string	""
        /*0030*/ 	.string	"ptxas"
        /*0030*/ 	.string	"Cuda compilation tools, release 13.0, V13.0.88"
        /*0030*/ 	.string	"Build cuda_13.0.r13.0/compiler.36424714_0"
        /*0030*/ 	.string	"-arch sm_100 -m 64 "



//--------------------- .note.nv.cuinfo           --------------------------
	.section	.note.nv.cuinfo,"",@"SHT_NOTE"
	.sectionflags	@"SHF_NOTE_NV_CUINFO"
        /*0018*/ 	.short	0x0002
        /*001a*/ 	.short	0x0064
        /*001c*/ 	.short	0x0082
	.zero		2


//--------------------- .nv.info                  --------------------------
	.section	.nv.info,"",@"SHT_CUDA_INFO"
	.align	4


	//----- nvinfo : EIATTR_REGCOUNT
	.align		4
        /*0000*/ 	.byte	0x04, 0x2f
        /*0002*/ 	.short	(.L_4 - .L_3)
	.align		4
.L_3:
        /*0004*/ 	.word	index@(_Z11kmeans_workP6VectorS0_S0_PiS1_iif)
        /*0008*/ 	.word	0x00000020


	//----- nvinfo : EIATTR_FRAME_SIZE
	.align		4
.L_4:
        /*000c*/ 	.byte	0x04, 0x11
        /*000e*/ 	.short	(.L_6 - .L_5)
	.align		4
.L_5:
        /*0010*/ 	.word	index@($_Z11kmeans_workP6VectorS0_S0_PiS1_iif$__internal_accurate_pow)
        /*0014*/ 	.word	0x00000000


	//----- nvinfo : EIATTR_FRAME_SIZE
	.align		4
.L_6:
        /*0018*/ 	.byte	0x04, 0x11
        /*001a*/ 	.short	(.L_8 - .L_7)
	.align		4
.L_7:
        /*001c*/ 	.word	index@($__internal_1_$__cuda_sm20_sqrt_rn_f32_slowpath)
        /*0020*/ 	.word	0x00000000


	//----- nvinfo : EIATTR_FRAME_SIZE
	.align		4
.L_8:
        /*0024*/ 	.byte	0x04, 0x11
        /*0026*/ 	.short	(.L_10 - .L_9)
	.align		4
.L_9:
        /*0028*/ 	.word	index@(_Z11kmeans_workP6VectorS0_S0_PiS1_iif)
        /*002c*/ 	.word	0x00000000


	//----- nvinfo : EIATTR_REGCOUNT
	.align		4
.L_10:
        /*0030*/ 	.byte	0x04, 0x2f
        /*0032*/ 	.short	(.L_12 - .L_11)
	.align		4
.L_11:
        /*0034*/ 	.word	index@(_Z12kmeans_checkP6VectorS0_PiS1_if)
        /*0038*/ 	.word	0x00000020


	//----- nvinfo : EIATTR_FRAME_SIZE
	.align		4
.L_12:
        /*003c*/ 	.byte	0x04, 0x11
        /*003e*/ 	.short	(.L_14 - .L_13)
	.align		4
.L_13:
        /*0040*/ 	.word	index@($__internal_0_$__cuda_sm3x_div_rn_noftz_f32_slowpath)
        /*0044*/ 	.word	0x00000018


	//----- nvinfo : EIATTR_FRAME_SIZE
	.align		4
.L_14:
        /*0048*/ 	.byte	0x04, 0x11
        /*004a*/ 	.short	(.L_16 - .L_15)
	.align		4
.L_15:
        /*004c*/ 	.word	index@(_Z12kmeans_checkP6VectorS0_PiS1_if)
        /*0050*/ 	.word	0x00000018


	//----- nvinfo : EIATTR_MIN_STACK_SIZE
	.align		4
.L_16:
        /*0054*/ 	.byte	0x04, 0x12
        /*0056*/ 	.short	(.L_18 - .L_17)
	.align		4
.L_17:
        /*0058*/ 	.word	index@(_Z12kmeans_checkP6VectorS0_PiS1_if)
        /*005c*/ 	.word	0x00000018


	//----- nvinfo : EIATTR_MIN_STACK_SIZE
	.align		4
.L_18:
        /*0060*/ 	.byte	0x04, 0x12
        /*0062*/ 	.short	(.L_20 - .L_19)
	.align		4
.L_19:
        /*0064*/ 	.word	index@(_Z11kmeans_workP6VectorS0_S0_PiS1_iif)
        /*0068*/ 	.word	0x00000000
.L_20:


//--------------------- .nv.compat                --------------------------
	.section	.nv.compat,"",@"SHT_CUDA_COMPAT_INFO"
	.align	4
        /*0000*/ 	.byte	0x02, 0x09, 0x00, 0x00, 0x02, 0x02, 0x01, 0x00, 0x02, 0x05, 0x05, 0x00, 0x03, 0x07, 0x01, 0x01
        /*0010*/ 	.byte	0x02, 0x03, 0x00, 0x00, 0x02, 0x06, 0x01, 0x00, 0x04, 0x0b, 0x08, 0x00, 0x01, 0x00, 0x00, 0x00
        /*0020*/ 	.byte	0x00, 0x00, 0x00, 0x00


//--------------------- .nv.info._Z12kmeans_checkP6VectorS0_PiS1_if --------------------------
	.section	.nv.info._Z12kmeans_checkP6VectorS0_PiS1_if,"",@"SHT_CUDA_INFO"
	.sectionflags	@""
	.align	4


	//----- nvinfo : EIATTR_CUDA_API_VERSION
	.align		4
        /*0000*/ 	.byte	0x04, 0x37
        /*0002*/ 	.short	(.L_22 - .L_21)
.L_21:
        /*0004*/ 	.word	0x00000082


	//----- nvinfo : EIATTR_KPARAM_INFO
	.align		4
.L_22:
        /*0008*/ 	.byte	0x04, 0x17
        /*000a*/ 	.short	(.L_24 - .L_23)
.L_23:
        /*000c*/ 	.word	0x00000000
        /*0010*/ 	.short	0x0005
        /*0012*/ 	.short	0x0024
        /*0014*/ 	.byte	0x00, 0xf0, 0x11, 0x00


	//----- nvinfo : EIATTR_KPARAM_INFO
	.align		4
.L_24:
        /*0018*/ 	.byte	0x04, 0x17
        /*001a*/ 	.short	(.L_26 - .L_25)
.L_25:
        /*001c*/ 	.word	0x00000000
        /*0020*/ 	.short	0x0004
        /*0022*/ 	.short	0x0020
        /*0024*/ 	.byte	0x00, 0xf0, 0x11, 0x00


	//----- nvinfo : EIATTR_KPARAM_INFO
	.align		4
.L_26:
        /*0028*/ 	.byte	0x04, 0x17
        /*002a*/ 	.short	(.L_28 - .L_27)
.L_27:
        /*002c*/ 	.word	0x00000000
        /*0030*/ 	.short	0x0003
        /*0032*/ 	.short	0x0018
        /*0034*/ 	.byte	0x00, 0xf5, 0x21, 0x00


	//----- nvinfo : EIATTR_KPARAM_INFO
	.align		4
.L_28:
        /*0038*/ 	.byte	0x04, 0x17
        /*003a*/ 	.short	(.L_30 - .L_29)
.L_29:
        /*003c*/ 	.word	0x00000000
        /*0040*/ 	.short	0x0002
        /*0042*/ 	.short	0x0010
        /*0044*/ 	.byte	0x00, 0xf5, 0x21, 0x00


	//----- nvinfo : EIATTR_KPARAM_INFO
	.align		4
.L_30:
        /*0048*/ 	.byte	0x04, 0x17
        /*004a*/ 	.short	(.L_32 - .L_31)
.L_31:
        /*004c*/ 	.word	0x00000000
        /*0050*/ 	.short	0x0001
        /*0052*/ 	.short	0x0008
        /*0054*/ 	.byte	0x00, 0xf5, 0x21, 0x00


	//----- nvinfo : EIATTR_KPARAM_INFO
	.align		4
.L_32:
        /*0058*/ 	.byte	0x04, 0x17
        /*005a*/ 	.short	(.L_34 - .L_33)
.L_33:
        /*005c*/ 	.word	0x00000000
        /*0060*/ 	.short	0x0000
        /*0062*/ 	.short	0x0000
        /*0064*/ 	.byte	0x00, 0xf5, 0x21, 0x00


	//----- nvinfo : EIATTR_SPARSE_MMA_MASK
	.align		4
.L_34:
        /*0068*/ 	.byte	0x03, 0x50
        /*006a*/ 	.short	0x0000


	//----- nvinfo : EIATTR_MAXREG_COUNT
	.align		4
        /*006c*/ 	.byte	0x03, 0x1b
        /*006e*/ 	.short	0x00ff


	//----- nvinfo : EIATTR_EXTERNS
	.align		4
        /*0070*/ 	.byte	0x04, 0x0f
        /*0072*/ 	.short	(.L_36 - .L_35)


	//   ....[0]....
	.align		4
.L_35:
        /*0074*/ 	.word	index@(vprintf)


	//----- nvinfo : EIATTR_MERCURY_ISA_VERSION
	.align		4
.L_36:
        /*0078*/ 	.byte	0x03, 0x5f
        /*007a*/ 	.short	0x0101


	//----- nvinfo : EIATTR_VRC_CTA_INIT_COUNT
	.align		4
        /*007c*/ 	.byte	0x02, 0x4a
	.zero		1
	.zero		1


	//----- nvinfo : EIATTR_SYSCALL_OFFSETS
	.align		4
        /*0080*/ 	.byte	0x04, 0x46
        /*0082*/ 	.short	(.L_38 - .L_37)


	//   ....[0]....
.L_37:
        /*0084*/ 	.word	0x000031f0


	//   ....[1]....
        /*0088*/ 	.word	0x00003410


	//   ....[2]....
        /*008c*/ 	.word	0x00003510


	//   ....[3]....
        /*0090*/ 	.word	0x00003610


	//   ....[4]....
        /*0094*/ 	.word	0x00003710


	//   ....[5]....
        /*0098*/ 	.word	0x00003810


	//   ....[6]....
        /*009c*/ 	.word	0x00003910


	//   ....[7]....
        /*00a0*/ 	.word	0x00003a10


	//   ....[8]....
        /*00a4*/ 	.word	0x00003b10


	//   ....[9]....
        /*00a8*/ 	.word	0x00003c10


	//   ....[10]....
        /*00ac*/ 	.word	0x00003d10


	//   ....[11]....
        /*00b0*/ 	.word	0x00003e10


	//   ....[12]....
        /*00b4*/ 	.word	0x00003f10


	//   ....[13]....
        /*00b8*/ 	.word	0x00004010


	//   ....[14]....
        /*00bc*/ 	.word	0x00004110


	//   ....[15]....
        /*00c0*/ 	.word	0x00004210


	//   ....[16]....
        /*00c4*/ 	.word	0x00004310


	//   ....[17]....
        /*00c8*/ 	.word	0x000044f0


	//   ....[18]....
        /*00cc*/ 	.word	0x000045f0


	//   ....[19]....
        /*00d0*/ 	.word	0x000046f0


	//   ....[20]....
        /*00d4*/ 	.word	0x000047f0


	//   ....[21]....
        /*00d8*/ 	.word	0x000048f0


	//   ....[22]....
        /*00dc*/ 	.word	0x000049f0


	//   ....[23]....
        /*00e0*/ 	.word	0x00004af0


	//   ....[24]....
        /*00e4*/ 	.word	0x00004bf0


	//   ....[25]....
        /*00e8*/ 	.word	0x00004d80


	//   ....[26]....
        /*00ec*/ 	.word	0x00004e80


	//   ....[27]....
        /*00f0*/ 	.word	0x00004f80


	//   ....[28]....
        /*00f4*/ 	.word	0x00005080


	//   ....[29]....
        /*00f8*/ 	.word	0x00005230


	//----- nvinfo : EIATTR_EXIT_INSTR_OFFSETS
	.align		4
.L_38:
        /*00fc*/ 	.byte	0x04, 0x1c
        /*00fe*/ 	.short	(.L_40 - .L_39)


	//   ....[0]....
.L_39:
        /*0100*/ 	.word	0x00005690


	//   ....[1]....
        /*0104*/ 	.word	0x00005a50


	//   ....[2]....
        /*0108*/ 	.word	0x00005aa0


	//----- nvinfo : EIATTR_CRS_STACK_SIZE
	.align		4
.L_40:
        /*010c*/ 	.byte	0x04, 0x1e
        /*010e*/ 	.short	(.L_42 - .L_41)
.L_41:
        /*0110*/ 	.word	0x00000000


	//----- nvinfo : EIATTR_CBANK_PARAM_SIZE
	.align		4
.L_42:
        /*0114*/ 	.byte	0x03, 0x19
        /*0116*/ 	.short	0x0028


	//----- nvinfo : EIATTR_PARAM_CBANK
	.align		4
        /*0118*/ 	.byte	0x04, 0x0a
        /*011a*/ 	.short	(.L_44 - .L_43)
	.align		4
.L_43:
        /*011c*/ 	.word	index@(.nv.constant0._Z12kmeans_checkP6VectorS0_PiS1_if)
        /*0120*/ 	.short	0x0380
        /*0122*/ 	.short	0x0028


	//----- nvinfo : EIATTR_SW_WAR
	.align		4
.L_44:
        /*0124*/ 	.byte	0x04, 0x36
        /*0126*/ 	.short	(.L_46 - .L_45)
.L_45:
        /*0128*/ 	.word	0x00000008
.L_46:


//--------------------- .nv.info._Z11kmeans_workP6VectorS0_S0_PiS1_iif --------------------------
	.section	.nv.info._Z11kmeans_workP6VectorS0_S0_PiS1_iif,"",@"SHT_CUDA_INFO"
	.sectionflags	@""
	.align	4


	//----- nvinfo : EIATTR_CUDA_API_VERSION
	.align		4
        /*0000*/ 	.byte	0x04, 0x37
        /*0002*/ 	.short	(.L_48 - .L_47)
.L_47:
        /*0004*/ 	.word	0x00000082


	//----- nvinfo : EIATTR_KPARAM_INFO
	.align		4
.L_48:
        /*0008*/ 	.byte	0x04, 0x17
        /*000a*/ 	.short	(.L_50 - .L_49)
.L_49:
        /*000c*/ 	.word	0x00000000
        /*0010*/ 	.short	0x0007
        /*0012*/ 	.short	0x0030
        /*0014*/ 	.byte	0x00, 0xf0, 0x11, 0x00


	//----- nvinfo : EIATTR_KPARAM_INFO
	.align		4
.L_50:
        /*0018*/ 	.byte	0x04, 0x17
        /*001a*/ 	.short	(.L_52 - .L_51)
.L_51:
        /*001c*/ 	.word	0x00000000
        /*0020*/ 	.short	0x0006
        /*0022*/ 	.short	0x002c
        /*0024*/ 	.byte	0x00, 0xf0, 0x11, 0x00


	//----- nvinfo : EIATTR_KPARAM_INFO
	.align		4
.L_52:
        /*0028*/ 	.byte	0x04, 0x17
        /*002a*/ 	.short	(.L_54 - .L_53)
.L_53:
        /*002c*/ 	.word	0x00000000
        /*0030*/ 	.short	0x0005
        /*0032*/ 	.short	0x0028
        /*0034*/ 	.byte	0x00, 0xf0, 0x11, 0x00


	//----- nvinfo : EIATTR_KPARAM_INFO
	.align		4
.L_54:
        /*0038*/ 	.byte	0x04, 0x17
        /*003a*/ 	.short	(.L_56 - .L_55)
.L_55:
        /*003c*/ 	.word	0x00000000
        /*0040*/ 	.short	0x0004
        /*0042*/ 	.short	0x0020
        /*0044*/ 	.byte	0x00, 0xf5, 0x21, 0x00


	//----- nvinfo : EIATTR_KPARAM_INFO
	.align		4
.L_56:
        /*0048*/ 	.byte	0x04, 0x17
        /*004a*/ 	.short	(.L_58 - .L_57)
.L_57:
        /*004c*/ 	.word	0x00000000
        /*0050*/ 	.short	0x0003
        /*0052*/ 	.short	0x0018
        /*0054*/ 	.byte	0x00, 0xf5, 0x21, 0x00


	//----- nvinfo : EIATTR_KPARAM_INFO
	.align		4
.L_58:
        /*0058*/ 	.byte	0x04, 0x17
        /*005a*/ 	.short	(.L_60 - .L_59)
.L_59:
        /*005c*/ 	.word	0x00000000
        /*0060*/ 	.short	0x0002
        /*0062*/ 	.short	0x0010
        /*0064*/ 	.byte	0x00, 0xf5, 0x21, 0x00


	//----- nvinfo : EIATTR_KPARAM_INFO
	.align		4
.L_60:
        /*0068*/ 	.byte	0x04, 0x17
        /*006a*/ 	.short	(.L_62 - .L_61)
.L_61:
        /*006c*/ 	.word	0x00000000
        /*0070*/ 	.short	0x0001
        /*0072*/ 	.short	0x0008
        /*0074*/ 	.byte	0x00, 0xf5, 0x21, 0x00


	//----- nvinfo : EIATTR_KPARAM_INFO
	.align		4
.L_62:
        /*0078*/ 	.byte	0x04, 0x17
        /*007a*/ 	.short	(.L_64 - .L_63)
.L_63:
        /*007c*/ 	.word	0x00000000
        /*0080*/ 	.short	0x0000
        /*0082*/ 	.short	0x0000
        /*0084*/ 	.byte	0x00, 0xf5, 0x21, 0x00


	//----- nvinfo : EIATTR_SPARSE_MMA_MASK
	.align		4
.L_64:
        /*0088*/ 	.byte	0x03, 0x50
        /*008a*/ 	.short	0x0000


	//----- nvinfo : EIATTR_MAXREG_COUNT
	.align		4
        /*008c*/ 	.byte	0x03, 0x1b
        /*008e*/ 	.short	0x00ff


	//----- nvinfo : EIATTR_MERCURY_ISA_VERSION
	.align		4
        /*0090*/ 	.byte	0x03, 0x5f
        /*0092*/ 	.short	0x0101


	//----- nvinfo : EIATTR_INT_WARP_WIDE_INSTR_OFFSETS
	.align		4
        /*0094*/ 	.byte	0x04, 0x31
        /*0096*/ 	.short	(.L_66 - .L_65)


	//   ....[0]....
.L_65:
        /*0098*/ 	.word	0x00001260


	//   ....[1]....
        /*009c*/ 	.word	0x00001960


	//   ....[2]....
        /*00a0*/ 	.word	0x00001cf0


	//   ....[3]....
        /*00a4*/ 	.word	0x00001f20


	//----- nvinfo : EIATTR_VRC_CTA_INIT_COUNT
	.align		4
.L_66:
        /*00a8*/ 	.byte	0x02, 0x4a
	.zero		1
	.zero		1


	//----- nvinfo : EIATTR_EXIT_INSTR_OFFSETS
	.align		4
        /*00ac*/ 	.byte	0x04, 0x1c
        /*00ae*/ 	.short	(.L_68 - .L_67)


	//   ....[0]....
.L_67:
        /*00b0*/ 	.word	0x000000a0


	//   ....[1]....
        /*00b4*/ 	.word	0x00001140


	//   ....[2]....
        /*00b8*/ 	.word	0x00001820


	//   ....[3]....
        /*00bc*/ 	.word	0x00001c30


	//   ....[4]....
        /*00c0*/ 	.word	0x00001e80


	//   ....[5]....
        /*00c4*/ 	.word	0x00001fe0


	//----- nvinfo : EIATTR_CRS_STACK_SIZE
	.align		4
.L_68:
        /*00c8*/ 	.byte	0x04, 0x1e
        /*00ca*/ 	.short	(.L_70 - .L_69)
.L_69:
        /*00cc*/ 	.word	0x00000000


	//----- nvinfo : EIATTR_CBANK_PARAM_SIZE
	.align		4
.L_70:
        /*00d0*/ 	.byte	0x03, 0x19
        /*00d2*/ 	.short	0x0034


	//----- nvinfo : EIATTR_PARAM_CBANK
	.align		4
        /*00d4*/ 	.byte	0x04, 0x0a
        /*00d6*/ 	.short	(.L_72 - .L_71)
	.align		4
.L_71:
        /*00d8*/ 	.word	index@(.nv.constant0._Z11kmeans_workP6VectorS0_S0_PiS1_iif)
        /*00dc*/ 	.short	0x0380
        /*00de*/ 	.short	0x0034


	//----- nvinfo : EIATTR_SW_WAR
	.align		4
.L_72:
        /*00e0*/ 	.byte	0x04, 0x36
        /*00e2*/ 	.short	(.L_74 - .L_73)
.L_73:
        /*00e4*/ 	.word	0x00000008
.L_74:


//--------------------- .nv.callgraph             --------------------------
	.section	.nv.callgraph,"",@"SHT_CUDA_CALLGRAPH"
	.align	4
	.sectionentsize	8
	.align		4
        /*0000*/ 	.word	0x00000000
	.align		4
        /*0004*/ 	.word	0xffffffff
	.align		4
        /*0008*/ 	.word	index@(_Z12kmeans_checkP6VectorS0_PiS1_if)
	.align		4
        /*000c*/ 	.word	index@(vprintf)
	.align		4
        /*0010*/ 	.word	0x00000000
	.align		4
        /*0014*/ 	.word	0xfffffffe
	.align		4
        /*0018*/ 	.word	0x00000000
	.align		4
        /*001c*/ 	.word	0xfffffffd
	.align		4
        /*0020*/ 	.word	0x00000000
	.align		4
        /*0024*/ 	.word	0xfffffffc


//--------------------- .nv.constant4             --------------------------
	.section	.nv.constant4,"a",@progbits
	.align	8
	.align		8
.nv.constant4:
        /*0000*/ 	.dword	vprintf
	.align		8
        /*0008*/ 	.dword	itr
	.align		8
        /*0010*/ 	.dword	$str
	.align		8
        /*0018*/ 	.dword	$str$1


//--------------------- .text._Z12kmeans_checkP6VectorS0_PiS1_if --------------------------
	.section	.text._Z12kmeans_checkP6VectorS0_PiS1_if,"ax",@progbits
	.align	128
        .global         _Z12kmeans_checkP6VectorS0_PiS1_if
        .type           _Z12kmeans_checkP6VectorS0_PiS1_if,@function
        .size           _Z12kmeans_checkP6VectorS0_PiS1_if,(.L_x_143 - _Z12kmeans_checkP6VectorS0_PiS1_if)
        .other          _Z12kmeans_checkP6VectorS0_PiS1_if,@"STO_CUDA_ENTRY STV_DEFAULT"
_Z12kmeans_checkP6VectorS0_PiS1_if:
.text._Z12kmeans_checkP6VectorS0_PiS1_if:
[----:B------:R-:W0:Y:S01]  /*0000*/  LDC R1, c[0x0][0x37c] ;  /* 0x0000df00ff017b82 */ /* 0x000e220000000800 */
[----:B------:R-:W1:Y:S01]  /*0010*/  LDCU UR4, c[0x0][0x3a0] ;  /* 0x00007400ff0477ac */ /* 0x000e620008000800 */
[----:B0-----:R-:W-:Y:S01]  /*0020*/  VIADD R1, R1, 0xffffffe8 ;  /* 0xffffffe801017836 */ /* 0x001fe20000000000 */
[----:B------:R-:W0:Y:S01]  /*0030*/  LDCU UR5, c[0x0][0x2f8] ;  /* 0x00005f00ff0577ac */ /* 0x000e220008000800 */
[----:B------:R-:W2:Y:S01]  /*0040*/  LDCU UR6, c[0x0][0x2fc] ;  /* 0x00005f80ff0677ac */ /* 0x000ea20008000800 */
[----:B------:R-:W3:Y:S01]  /*0050*/  LDCU.64 UR36, c[0x0][0x358] ;  /* 0x00006b00ff2477ac */ /* 0x000ee20008000a00 */
[----:B-1----:R-:W-:Y:S01]  /*0060*/  UISETP.GE.AND UP0, UPT, UR4, 0x1, UPT ;  /* 0x000000010400788c */ /* 0x002fe2000bf06270 */
[----:B0-----:R-:W-:-:S05]  /*0070*/  IADD3 R2, P0, PT, R1, UR5, RZ ;  /* 0x0000000501027c10 */ /* 0x001fca000ff1e0ff */
[----:B--2---:R-:W-:-:S03]  /*0080*/  IMAD.X R16, RZ, RZ, UR6, P0 ;  /* 0x00000006ff107e24 */ /* 0x004fc600080e06ff */
[----:B---3--:R-:W-:Y:S05]  /*0090*/  BRA.U !UP0, `(.L_x_0) ;  /* 0x0000002108507547 */ /* 0x008fea000b800000 */
[----:B------:R-:W-:Y:S01]  /*00a0*/  UISETP.GE.U32.AND UP0, UPT, UR4, 0x8, UPT ;  /* 0x000000080400788c */ /* 0x000fe2000bf06070 */
[----:B------:R-:W-:Y:S01]  /*00b0*/  HFMA2 R4, -RZ, RZ, 0, 0 ;  /* 0x00000000ff047431 */ /* 0x000fe200000001ff */
[----:B------:R-:W-:-:S07]  /*00c0*/  ULOP3.LUT UR12, UR4, 0x7, URZ, 0xc0, !UPT ;  /* 0x00000007040c7892 */ /* 0x000fce000f8ec0ff */
[----:B------:R-:W-:Y:S05]  /*00d0*/  BRA.U !UP0, `(.L_x_1) ;  /* 0x0000001108507547 */ /* 0x000fea000b800000 */
[----:B------:R-:W0:Y:S01]  /*00e0*/  LDCU.64 UR8, c[0x0][0x390] ;  /* 0x00007200ff0877ac */ /* 0x000e220008000a00 */
[----:B------:R-:W1:Y:S01]  /*00f0*/  LDCU.64 UR10, c[0x0][0x388] ;  /* 0x00007100ff0a77ac */ /* 0x000e620008000a00 */
[----:B------:R-:W-:-:S06]  /*0100*/  ULOP3.LUT UR4, UR4, 0x7ffffff8, URZ, 0xc0, !UPT ;  /* 0x7ffffff804047892 */ /* 0x000fcc000f8ec0ff */
[----:B------:R-:W-:Y:S01]  /*0110*/  IMAD.U32 R4, RZ, RZ, UR4 ;  /* 0x00000004ff047e24 */ /* 0x000fe2000f8e00ff */
[----:B0-----:R-:W-:Y:S02]  /*0120*/  UIADD3 UR7, UP0, UPT, UR8, 0x10, URZ ;  /* 0x0000001008077890 */ /* 0x001fe4000ff1e0ff */
[----:B-1----:R-:W-:Y:S02]  /*0130*/  UIADD3 UR5, UP1, UPT, UR10, 0x20, URZ ;  /* 0x000000200a057890 */ /* 0x002fe4000ff3e0ff */
[----:B------:R-:W-:Y:S02]  /*0140*/  UIADD3.X UR8, UPT, UPT, URZ, UR9, URZ, UP0, !UPT ;  /* 0x00000009ff087290 */ /* 0x000fe400087fe4ff */
[----:B------:R-:W-:Y:S01]  /*0150*/  IMAD.U32 R6, RZ, RZ, UR7 ;  /* 0x00000007ff067e24 */ /* 0x000fe2000f8e00ff */
[----:B------:R-:W-:Y:S01]  /*0160*/  UIADD3.X UR6, UPT, UPT, URZ, UR11, URZ, UP1, !UPT ;  /* 0x0000000bff067290 */ /* 0x000fe20008ffe4ff */
[----:B------:R-:W-:Y:S01]  /*0170*/  MOV R8, UR5 ;  /* 0x0000000500087c02 */ /* 0x000fe20008000f00 */
[----:B------:R-:W-:Y:S01]  /*0180*/  UIADD3 UR9, UPT, UPT, -UR4, URZ, URZ ;  /* 0x000000ff04097290 */ /* 0x000fe2000fffe1ff */
[----:B------:R-:W-:-:S03]  /*0190*/  IMAD.U32 R7, RZ, RZ, UR8 ;  /* 0x00000008ff077e24 */ /* 0x000fc6000f8e00ff */
[----:B------:R-:W-:-:S08]  /*01a0*/  IMAD.U32 R9, RZ, RZ, UR6 ;  /* 0x00000006ff097e24 */ /* 0x000fd0000f8e00ff */
.L_x_26:
[----:B------:R-:W2:Y:S01]  /*01b0*/  LDG.E R19, desc[UR36][R6.64+-0x10] ;  /* 0xfffff02406137981 */ /* 0x000ea2000c1e1900 */
[----:B------:R-:W-:-:S04]  /*01c0*/  UIADD3 UR9, UPT, UPT, UR9, 0x8, URZ ;  /* 0x0000000809097890 */ /* 0x000fc8000fffe0ff */
[----:B------:R-:W-:Y:S01]  /*01d0*/  UISETP.NE.AND UP0, UPT, UR9, URZ, UPT ;  /* 0x000000ff0900728c */ /* 0x000fe2000bf05270 */
[----:B--2---:R-:W-:-:S13]  /*01e0*/  ISETP.NE.AND P0, PT, R19, RZ, PT ;  /* 0x000000ff1300720c */ /* 0x004fda0003f05270 */
[----:B------:R-:W-:Y:S05]  /*01f0*/  @!P0 BRA `(.L_x_2) ;  /* 0x0000000000748947 */ /* 0x000fea0003800000 */
[----:B------:R-:W2:Y:S04]  /*0200*/  LDG.E R0, desc[UR36][R8.64+-0x20] ;  /* 0xffffe02408007981 */ /* 0x000ea8000c1e1900 */
[----:B------:R0:W5:Y:S01]  /*0210*/  LDG.E R3, desc[UR36][R8.64+-0x1c] ;  /* 0xffffe42408037981 */ /* 0x000162000c1e1900 */
[----:B------:R-:W-:-:S04]  /*0220*/  I2FP.F32.S32 R19, R19 ;  /* 0x0000001300137245 */ /* 0x000fc80000201400 */
[----:B------:R-:W1:Y:S02]  /*0230*/  MUFU.RCP R10, R19 ;  /* 0x00000013000a7308 */ /* 0x000e640000001000 */
[----:B-1----:R-:W-:-:S04]  /*0240*/  FFMA R5, -R19, R10, 1 ;  /* 0x3f80000013057423 */ /* 0x002fc8000000010a */
[----:B------:R-:W-:Y:S02]  /*0250*/  FFMA R5, R10, R5, R10 ;  /* 0x000000050a057223 */ /* 0x000fe4000000000a */
[----:B--2---:R-:W1:Y:S02]  /*0260*/  FCHK P0, R0, R19 ;  /* 0x0000001300007302 */ /* 0x004e640000000000 */
[----:B------:R-:W-:-:S04]  /*0270*/  FFMA R10, R0, R5, RZ ;  /* 0x00000005000a7223 */ /* 0x000fc800000000ff */
[----:B------:R-:W-:-:S04]  /*0280*/  FFMA R21, -R19, R10, R0 ;  /* 0x0000000a13157223 */ /* 0x000fc80000000100 */
[----:B------:R-:W-:Y:S01]  /*0290*/  FFMA R21, R5, R21, R10 ;  /* 0x0000001505157223 */ /* 0x000fe2000000000a */
[----:B01----:R-:W-:Y:S06]  /*02a0*/  @!P0 BRA `(.L_x_3) ;  /* 0x0000000000108947 */ /* 0x003fec0003800000 */
[----:B------:R-:W-:Y:S02]  /*02b0*/  MOV R5, R19 ;  /* 0x0000001300057202 */ /* 0x000fe40000000f00 */
[----:B------:R-:W-:-:S07]  /*02c0*/  MOV R10, 0x2e0 ;  /* 0x000002e0000a7802 */ /* 0x000fce0000000f00 */
[----:B-----5:R-:W-:Y:S05]  /*02d0*/  CALL.REL.NOINC `($__internal_0_$__cuda_sm3x_div_rn_noftz_f32_slowpath) ;  /* 0x0000005400f47944 */ /* 0x020fea0003c00000 */
[----:B------:R-:W-:-:S07]  /*02e0*/  IMAD.MOV.U32 R21, RZ, RZ, R5 ;  /* 0x000000ffff157224 */ /* 0x000fce00078e0005 */
.L_x_3:
[----:B------:R-:W0:Y:S08]  /*02f0*/  MUFU.RCP R0, R19 ;  /* 0x0000001300007308 */ /* 0x000e300000001000 */
[----:B-----5:R-:W1:Y:S01]  /*0300*/  FCHK P0, R3, R19 ;  /* 0x0000001303007302 */ /* 0x020e620000000000 */
[----:B0-----:R-:W-:-:S04]  /*0310*/  FFMA R5, -R19, R0, 1 ;  /* 0x3f80000013057423 */ /* 0x001fc80000000100 */
[----:B------:R-:W-:-:S04]  /*0320*/  FFMA R11, R0, R5, R0 ;  /* 0x00000005000b7223 */ /* 0x000fc80000000000 */
[----:B------:R-:W-:-:S04]  /*0330*/  FFMA R0, R3, R11, RZ ;  /* 0x0000000b03007223 */ /* 0x000fc800000000ff */
[----:B------:R-:W-:-:S04]  /*0340*/  FFMA R5, -R19, R0, R3 ;  /* 0x0000000013057223 */ /* 0x000fc80000000103 */
[----:B------:R-:W-:Y:S01]  /*0350*/  FFMA R5, R11, R5, R0 ;  /* 0x000000050b057223 */ /* 0x000fe20000000000 */
[----:B-1----:R-:W-:Y:S06]  /*0360*/  @!P0 BRA `(.L_x_4) ;  /* 0x0000000000108947 */ /* 0x002fec0003800000 */
[----:B------:R-:W-:Y:S01]  /*0370*/  IMAD.MOV.U32 R0, RZ, RZ, R3 ;  /* 0x000000ffff007224 */ /* 0x000fe200078e0003 */
[----:B------:R-:W-:Y:S02]  /*0380*/  MOV R5, R19 ;  /* 0x0000001300057202 */ /* 0x000fe40000000f00 */
[----:B------:R-:W-:-:S07]  /*0390*/  MOV R10, 0x3b0 ;  /* 0x000003b0000a7802 */ /* 0x000fce0000000f00 */
[----:B------:R-:W-:Y:S05]  /*03a0*/  CALL.REL.NOINC `($__internal_0_$__cuda_sm3x_div_rn_noftz_f32_slowpath) ;  /* 0x0000005400c07944 */ /* 0x000fea0003c00000 */
.L_x_4:
[----:B------:R0:W-:Y:S04]  /*03b0*/  STG.E desc[UR36][R8.64+-0x20], R21 ;  /* 0xffffe01508007986 */ /* 0x0001e8000c101924 */
[----:B------:R0:W-:Y:S02]  /*03c0*/  STG.E desc[UR36][R8.64+-0x1c], R5 ;  /* 0xffffe40508007986 */ /* 0x0001e4000c101924 */
.L_x_2:
[----:B------:R-:W2:Y:S02]  /*03d0*/  LDG.E R19, desc[UR36][R6.64+-0xc] ;  /* 0xfffff42406137981 */ /* 0x000ea4000c1e1900 */
[----:B--2---:R-:W-:-:S13]  /*03e0*/  ISETP.NE.AND P0, PT, R19, RZ, PT ;  /* 0x000000ff1300720c */ /* 0x004fda0003f05270 */
[----:B------:R-:W-:Y:S05]  /*03f0*/  @!P0 BRA `(.L_x_5) ;  /* 0x0000000000748947 */ /* 0x000fea0003800000 */
[----:B------:R-:W2:Y:S04]  /*0400*/  LDG.E R0, desc[UR36][R8.64+-0x18] ;  /* 0xffffe82408007981 */ /* 0x000ea8000c1e1900 */
[----:B------:R1:W5:Y:S01]  /*0410*/  LDG.E R3, desc[UR36][R8.64+-0x14] ;  /* 0xffffec2408037981 */ /* 0x000362000c1e1900 */
[----:B------:R-:W-:-:S04]  /*0420*/  I2FP.F32.S32 R19, R19 ;  /* 0x0000001300137245 */ /* 0x000fc80000201400 */
[----:B------:R-:W0:Y:S02]  /*0430*/  MUFU.RCP R10, R19 ;  /* 0x00000013000a7308 */ /* 0x000e240000001000 */
[----:B0-----:R-:W-:-:S04]  /*0440*/  FFMA R5, -R19, R10, 1 ;  /* 0x3f80000013057423 */ /* 0x001fc8000000010a */
[----:B------:R-:W-:Y:S02]  /*0450*/  FFMA R5, R10, R5, R10 ;  /* 0x000000050a057223 */ /* 0x000fe4000000000a */
[----:B--2---:R-:W0:Y:S02]  /*0460*/  FCHK P0, R0, R19 ;  /* 0x0000001300007302 */ /* 0x004e240000000000 */
[----:B------:R-:W-:-:S04]  /*0470*/  FFMA R10, R0, R5, RZ ;  /* 0x00000005000a7223 */ /* 0x000fc800000000ff */
[----:B------:R-:W-:-:S04]  /*0480*/  FFMA R21, -R19, R10, R0 ;  /* 0x0000000a13157223 */ /* 0x000fc80000000100 */
[----:B------:R-:W-:Y:S01]  /*0490*/  FFMA R21, R5, R21, R10 ;  /* 0x0000001505157223 */ /* 0x000fe2000000000a */
[----:B01----:R-:W-:Y:S06]  /*04a0*/  @!P0 BRA `(.L_x_6) ;  /* 0x0000000000108947 */ /* 0x003fec0003800000 */
[----:B------:R-:W-:Y:S01]  /*04b0*/  IMAD.MOV.U32 R5, RZ, RZ, R19 ;  /* 0x000000ffff057224 */ /* 0x000fe200078e0013 */
[----:B------:R-:W-:-:S07]  /*04c0*/  MOV R10, 0x4e0 ;  /* 0x000004e0000a7802 */ /* 0x000fce0000000f00 */
[----:B-----5:R-:W-:Y:S05]  /*04d0*/  CALL.REL.NOINC `($__internal_0_$__cuda_sm3x_div_rn_noftz_f32_slowpath) ;  /* 0x0000005400747944 */ /* 0x020fea0003c00000 */
[----:B------:R-:W-:-:S07]  /*04e0*/  IMAD.MOV.U32 R21, RZ, RZ, R5 ;  /* 0x000000ffff157224 */ /* 0x000fce00078e0005 */
.L_x_6:
        /* <DEDUP_REMOVED lines=8> */
[----:B------:R-:W-:Y:S01]  /*0570*/  MOV R0, R3 ;  /* 0x0000000300007202 */ /* 0x000fe20000000f00 */
[----:B------:R-:W-:Y:S01]  /*0580*/  IMAD.MOV.U32 R5, RZ, RZ, R19 ;  /* 0x000000ffff057224 */ /* 0x000fe200078e0013 */
[----:B------:R-:W-:-:S07]  /*0590*/  MOV R10, 0x5b0 ;  /* 0x000005b0000a7802 */ /* 0x000fce0000000f00 */
[----:B------:R-:W-:Y:S05]  /*05a0*/  CALL.REL.NOINC `($__internal_0_$__cuda_sm3x_div_rn_noftz_f32_slowpath) ;  /* 0x0000005400407944 */ /* 0x000fea0003c00000 */
.L_x_7:
[----:B------:R1:W-:Y:S04]  /*05b0*/  STG.E desc[UR36][R8.64+-0x18], R21 ;  /* 0xffffe81508007986 */ /* 0x0003e8000c101924 */
[----:B------:R1:W-:Y:S02]  /*05c0*/  STG.E desc[UR36][R8.64+-0x14], R5 ;  /* 0xffffec0508007986 */ /* 0x0003e4000c101924 */
.L_x_5:
[----:B------:R-:W2:Y:S02]  /*05d0*/  LDG.E R19, desc[UR36][R6.64+-0x8] ;  /* 0xfffff82406137981 */ /* 0x000ea4000c1e1900 */
[----:B--2---:R-:W-:-:S13]  /*05e0*/  ISETP.NE.AND P0, PT, R19, RZ, PT ;  /* 0x000000ff1300720c */ /* 0x004fda0003f05270 */
[----:B------:R-:W-:Y:S05]  /*05f0*/  @!P0 BRA `(.L_x_8) ;  /* 0x0000000000748947 */ /* 0x000fea0003800000 */
[----:B------:R-:W2:Y:S04]  /*0600*/  LDG.E R0, desc[UR36][R8.64+-0x10] ;  /* 0xfffff02408007981 */ /* 0x000ea8000c1e1900 */
[----:B------:R3:W5:Y:S01]  /*0610*/  LDG.E R3, desc[UR36][R8.64+-0xc] ;  /* 0xfffff42408037981 */ /* 0x000762000c1e1900 */
[----:B------:R-:W-:-:S04]  /*0620*/  I2FP.F32.S32 R19, R19 ;  /* 0x0000001300137245 */ /* 0x000fc80000201400 */
[----:B------:R-:W0:Y:S02]  /*0630*/  MUFU.RCP R10, R19 ;  /* 0x00000013000a7308 */ /* 0x000e240000001000 */
[----:B01----:R-:W-:-:S04]  /*0640*/  FFMA R5, -R19, R10, 1 ;  /* 0x3f80000013057423 */ /* 0x003fc8000000010a */
[----:B------:R-:W-:Y:S02]  /*0650*/  FFMA R5, R10, R5, R10 ;  /* 0x000000050a057223 */ /* 0x000fe4000000000a */
[----:B--2---:R-:W0:Y:S02]  /*0660*/  FCHK P0, R0, R19 ;  /* 0x0000001300007302 */ /* 0x004e240000000000 */
[----:B------:R-:W-:-:S04]  /*0670*/  FFMA R10, R0, R5, RZ ;  /* 0x00000005000a7223 */ /* 0x000fc800000000ff */
[----:B------:R-:W-:-:S04]  /*0680*/  FFMA R21, -R19, R10, R0 ;  /* 0x0000000a13157223 */ /* 0x000fc80000000100 */
[----:B------:R-:W-:Y:S01]  /*0690*/  FFMA R21, R5, R21, R10 ;  /* 0x0000001505157223 */ /* 0x000fe2000000000a */
[----:B0--3--:R-:W-:Y:S06]  /*06a0*/  @!P0 BRA `(.L_x_9) ;  /* 0x0000000000108947 */ /* 0x009fec0003800000 */
[----:B------:R-:W-:Y:S01]  /*06b0*/  IMAD.MOV.U32 R5, RZ, RZ, R19 ;  /* 0x000000ffff057224 */ /* 0x000fe200078e0013 */
[----:B------:R-:W-:-:S07]  /*06c0*/  MOV R10, 0x6e0 ;  /* 0x000006e0000a7802 */ /* 0x000fce0000000f00 */
[----:B-----5:R-:W-:Y:S05]  /*06d0*/  CALL.REL.NOINC `($__internal_0_$__cuda_sm3x_div_rn_noftz_f32_slowpath) ;  /* 0x0000005000f47944 */ /* 0x020fea0003c00000 */
[----:B------:R-:W-:-:S07]  /*06e0*/  MOV R21, R5 ;  /* 0x0000000500157202 */ /* 0x000fce0000000f00 */
.L_x_9:
        /* <DEDUP_REMOVED lines=9> */
[----:B------:R-:W-:Y:S01]  /*0780*/  MOV R10, 0x7b0 ;  /* 0x000007b0000a7802 */ /* 0x000fe20000000f00 */
[----:B------:R-:W-:-:S07]  /*0790*/  IMAD.MOV.U32 R5, RZ, RZ, R19 ;  /* 0x000000ffff057224 */ /* 0x000fce00078e0013 */
[----:B------:R-:W-:Y:S05]  /*07a0*/  CALL.REL.NOINC `($__internal_0_$__cuda_sm3x_div_rn_noftz_f32_slowpath) ;  /* 0x0000005000c07944 */ /* 0x000fea0003c00000 */
.L_x_10:
[----:B------:R2:W-:Y:S04]  /*07b0*/  STG.E desc[UR36][R8.64+-0x10], R21 ;  /* 0xfffff01508007986 */ /* 0x0005e8000c101924 */
[----:B------:R2:W-:Y:S02]  /*07c0*/  STG.E desc[UR36][R8.64+-0xc], R5 ;  /* 0xfffff40508007986 */ /* 0x0005e4000c101924 */
.L_x_8:
[----:B------:R-:W3:Y:S02]  /*07d0*/  LDG.E R19, desc[UR36][R6.64+-0x4] ;  /* 0xfffffc2406137981 */ /* 0x000ee4000c1e1900 */
[----:B---3--:R-:W-:-:S13]  /*07e0*/  ISETP.NE.AND P0, PT, R19, RZ, PT ;  /* 0x000000ff1300720c */ /* 0x008fda0003f05270 */
[----:B------:R-:W-:Y:S05]  /*07f0*/  @!P0 BRA `(.L_x_11) ;  /* 0x0000000000748947 */ /* 0x000fea0003800000 */
[----:B------:R-:W3:Y:S04]  /*0800*/  LDG.E R0, desc[UR36][R8.64+-0x8] ;  /* 0xfffff82408007981 */ /* 0x000ee8000c1e1900 */
[----:B------:R4:W5:Y:S01]  /*0810*/  LDG.E R3, desc[UR36][R8.64+-0x4] ;  /* 0xfffffc2408037981 */ /* 0x000962000c1e1900 */
[----:B------:R-:W-:-:S04]  /*0820*/  I2FP.F32.S32 R19, R19 ;  /* 0x0000001300137245 */ /* 0x000fc80000201400 */
[----:B------:R-:W0:Y:S02]  /*0830*/  MUFU.RCP R10, R19 ;  /* 0x00000013000a7308 */ /* 0x000e240000001000 */
[----:B012---:R-:W-:-:S04]  /*0840*/  FFMA R5, -R19, R10, 1 ;  /* 0x3f80000013057423 */ /* 0x007fc8000000010a */
[----:B------:R-:W-:Y:S02]  /*0850*/  FFMA R5, R10, R5, R10 ;  /* 0x000000050a057223 */ /* 0x000fe4000000000a */
[----:B---3--:R-:W0:Y:S02]  /*0860*/  FCHK P0, R0, R19 ;  /* 0x0000001300007302 */ /* 0x008e240000000000 */
[----:B------:R-:W-:-:S04]  /*0870*/  FFMA R10, R0, R5, RZ ;  /* 0x00000005000a7223 */ /* 0x000fc800000000ff */
[----:B------:R-:W-:-:S04]  /*0880*/  FFMA R21, -R19, R10, R0 ;  /* 0x0000000a13157223 */ /* 0x000fc80000000100 */
[----:B------:R-:W-:Y:S01]  /*0890*/  FFMA R21, R5, R21, R10 ;  /* 0x0000001505157223 */ /* 0x000fe2000000000a */
[----:B0---4-:R-:W-:Y:S06]  /*08a0*/  @!P0 BRA `(.L_x_12) ;  /* 0x0000000000108947 */ /* 0x011fec0003800000 */
[----:B------:R-:W-:Y:S02]  /*08b0*/  MOV R5, R19 ;  /* 0x0000001300057202 */ /* 0x000fe40000000f00 */
[----:B------:R-:W-:-:S07]  /*08c0*/  MOV R10, 0x8e0 ;  /* 0x000008e0000a7802 */ /* 0x000fce0000000f00 */
[----:B-----5:R-:W-:Y:S05]  /*08d0*/  CALL.REL.NOINC `($__internal_0_$__cuda_sm3x_div_rn_noftz_f32_slowpath) ;  /* 0x0000005000747944 */ /* 0x020fea0003c00000 */
[----:B------:R-:W-:-:S07]  /*08e0*/  IMAD.MOV.U32 R21, RZ, RZ, R5 ;  /* 0x000000ffff157224 */ /* 0x000fce00078e0005 */
.L_x_12:
        /* <DEDUP_REMOVED lines=12> */
.L_x_13:
[----:B------:R3:W-:Y:S04]  /*09b0*/  STG.E desc[UR36][R8.64+-0x8], R21 ;  /* 0xfffff81508007986 */ /* 0x0007e8000c101924 */
[----:B------:R3:W-:Y:S02]  /*09c0*/  STG.E desc[UR36][R8.64+-0x4], R5 ;  /* 0xfffffc0508007986 */ /* 0x0007e4000c101924 */
.L_x_11:
[----:B------:R-:W4:Y:S02]  /*09d0*/  LDG.E R19, desc[UR36][R6.64] ;  /* 0x0000002406137981 */ /* 0x000f24000c1e1900 */
[----:B----4-:R-:W-:-:S13]  /*09e0*/  ISETP.NE.AND P0, PT, R19, RZ, PT ;  /* 0x000000ff1300720c */ /* 0x010fda0003f05270 */
[----:B------:R-:W-:Y:S05]  /*09f0*/  @!P0 BRA `(.L_x_14) ;  /* 0x0000000000748947 */ /* 0x000fea0003800000 */
[----:B------:R-:W4:Y:S04]  /*0a00*/  LDG.E R0, desc[UR36][R8.64] ;  /* 0x0000002408007981 */ /* 0x000f28000c1e1900 */
[----:B------:R0:W5:Y:S01]  /*0a10*/  LDG.E R3, desc[UR36][R8.64+0x4] ;  /* 0x0000042408037981 */ /* 0x000162000c1e1900 */
[----:B------:R-:W-:-:S04]  /*0a20*/  I2FP.F32.S32 R19, R19 ;  /* 0x0000001300137245 */ /* 0x000fc80000201400 */
[----:B------:R-:W0:Y:S02]  /*0a30*/  MUFU.RCP R10, R19 ;  /* 0x00000013000a7308 */ /* 0x000e240000001000 */
[----:B0123--:R-:W-:-:S04]  /*0a40*/  FFMA R5, -R19, R10, 1 ;  /* 0x3f80000013057423 */ /* 0x00ffc8000000010a */
[----:B------:R-:W-:Y:S02]  /*0a50*/  FFMA R5, R10, R5, R10 ;  /* 0x000000050a057223 */ /* 0x000fe4000000000a */
[----:B----4-:R-:W0:Y:S02]  /*0a60*/  FCHK P0, R0, R19 ;  /* 0x0000001300007302 */ /* 0x010e240000000000 */
[----:B------:R-:W-:-:S04]  /*0a70*/  FFMA R10, R0, R5, RZ ;  /* 0x00000005000a7223 */ /* 0x000fc800000000ff */
[----:B------:R-:W-:-:S04]  /*0a80*/  FFMA R21, -R19, R10, R0 ;  /* 0x0000000a13157223 */ /* 0x000fc80000000100 */
[----:B------:R-:W-:Y:S01]  /*0a90*/  FFMA R21, R5, R21, R10 ;  /* 0x0000001505157223 */ /* 0x000fe2000000000a */
[----:B0-----:R-:W-:Y:S06]  /*0aa0*/  @!P0 BRA `(.L_x_15) ;  /* 0x0000000000108947 */ /* 0x001fec0003800000 */
[----:B------:R-:W-:Y:S01]  /*0ab0*/  IMAD.MOV.U32 R5, RZ, RZ, R19 ;  /* 0x000000ffff057224 */ /* 0x000fe200078e0013 */
[----:B------:R-:W-:-:S07]  /*0ac0*/  MOV R10, 0xae0 ;  /* 0x00000ae0000a7802 */ /* 0x000fce0000000f00 */
[----:B-----5:R-:W-:Y:S05]  /*0ad0*/  CALL.REL.NOINC `($__internal_0_$__cuda_sm3x_div_rn_noftz_f32_slowpath) ;  /* 0x0000004c00f47944 */ /* 0x020fea0003c00000 */
[----:B------:R-:W-:-:S07]  /*0ae0*/  IMAD.MOV.U32 R21, RZ, RZ, R5 ;  /* 0x000000ffff157224 */ /* 0x000fce00078e0005 */
.L_x_15:
        /* <DEDUP_REMOVED lines=12> */
.L_x_16:
[----:B------:R4:W-:Y:S04]  /*0bb0*/  STG.E desc[UR36][R8.64], R21 ;  /* 0x0000001508007986 */ /* 0x0009e8000c101924 */
[----:B------:R4:W-:Y:S02]  /*0bc0*/  STG.E desc[UR36][R8.64+0x4], R5 ;  /* 0x0000040508007986 */ /* 0x0009e4000c101924 */
.L_x_14:
[----:B------:R-:W5:Y:S02]  /*0bd0*/  LDG.E R19, desc[UR36][R6.64+0x4] ;  /* 0x0000042406137981 */ /* 0x000f64000c1e1900 */
[----:B-----5:R-:W-:-:S13]  /*0be0*/  ISETP.NE.AND P0, PT, R19, RZ, PT ;  /* 0x000000ff1300720c */ /* 0x020fda0003f05270 */
[----:B------:R-:W-:Y:S05]  /*0bf0*/  @!P0 BRA `(.L_x_17) ;  /* 0x0000000000748947 */ /* 0x000fea0003800000 */
[----:B------:R-:W2:Y:S04]  /*0c00*/  LDG.E R0, desc[UR36][R8.64+0x8] ;  /* 0x0000082408007981 */ /* 0x000ea8000c1e1900 */
[----:B------:R0:W5:Y:S01]  /*0c10*/  LDG.E R3, desc[UR36][R8.64+0xc] ;  /* 0x00000c2408037981 */ /* 0x000162000c1e1900 */
[----:B------:R-:W-:-:S04]  /*0c20*/  I2FP.F32.S32 R19, R19 ;  /* 0x0000001300137245 */ /* 0x000fc80000201400 */
[----:B------:R-:W0:Y:S02]  /*0c30*/  MUFU.RCP R10, R19 ;  /* 0x00000013000a7308 */ /* 0x000e240000001000 */
[----:B01234-:R-:W-:-:S04]  /*0c40*/  FFMA R5, -R19, R10, 1 ;  /* 0x3f80000013057423 */ /* 0x01ffc8000000010a */
[----:B------:R-:W-:Y:S02]  /*0c50*/  FFMA R5, R10, R5, R10 ;  /* 0x000000050a057223 */ /* 0x000fe4000000000a */
[----:B------:R-:W0:Y:S02]  /*0c60*/  FCHK P0, R0, R19 ;  /* 0x0000001300007302 */ /* 0x000e240000000000 */
[----:B------:R-:W-:-:S04]  /*0c70*/  FFMA R10, R0, R5, RZ ;  /* 0x00000005000a7223 */ /* 0x000fc800000000ff */
[----:B------:R-:W-:-:S04]  /*0c80*/  FFMA R21, -R19, R10, R0 ;  /* 0x0000000a13157223 */ /* 0x000fc80000000100 */
[----:B------:R-:W-:Y:S01]  /*0c90*/  FFMA R21, R5, R21, R10 ;  /* 0x0000001505157223 */ /* 0x000fe2000000000a */
[----:B0-----:R-:W-:Y:S06]  /*0ca0*/  @!P0 BRA `(.L_x_18) ;  /* 0x0000000000108947 */ /* 0x001fec0003800000 */
[----:B------:R-:W-:Y:S01]  /*0cb0*/  IMAD.MOV.U32 R5, RZ, RZ, R19 ;  /* 0x000000ffff057224 */ /* 0x000fe200078e0013 */
[----:B------:R-:W-:-:S07]  /*0cc0*/  MOV R10, 0xce0 ;  /* 0x00000ce0000a7802 */ /* 0x000fce0000000f00 */
[----:B-----5:R-:W-:Y:S05]  /*0cd0*/  CALL.REL.NOINC `($__internal_0_$__cuda_sm3x_div_rn_noftz_f32_slowpath) ;  /* 0x0000004c00747944 */ /* 0x020fea0003c00000 */
[----:B------:R-:W-:-:S07]  /*0ce0*/  MOV R21, R5 ;  /* 0x0000000500157202 */ /* 0x000fce0000000f00 */
.L_x_18:
        /* <DEDUP_REMOVED lines=12> */
.L_x_19:
[----:B------:R0:W-:Y:S04]  /*0db0*/  STG.E desc[UR36][R8.64+0x8], R21 ;  /* 0x0000081508007986 */ /* 0x0001e8000c101924 */
[----:B------:R0:W-:Y:S02]  /*0dc0*/  STG.E desc[UR36][R8.64+0xc], R5 ;  /* 0x00000c0508007986 */ /* 0x0001e4000c101924 */
.L_x_17:
        /* <DEDUP_REMOVED lines=14> */
[----:B------:R-:W-:Y:S02]  /*0eb0*/  MOV R5, R19 ;  /* 0x0000001300057202 */ /* 0x000fe40000000f00 */
[----:B------:R-:W-:-:S07]  /*0ec0*/  MOV R10, 0xee0 ;  /* 0x00000ee0000a7802 */ /* 0x000fce0000000f00 */
[----:B-----5:R-:W-:Y:S05]  /*0ed0*/  CALL.REL.NOINC `($__internal_0_$__cuda_sm3x_div_rn_noftz_f32_slowpath) ;  /* 0x0000004800f47944 */ /* 0x020fea0003c00000 */
[----:B------:R-:W-:-:S07]  /*0ee0*/  IMAD.MOV.U32 R21, RZ, RZ, R5 ;  /* 0x000000ffff157224 */ /* 0x000fce00078e0005 */
.L_x_21:
        /* <DEDUP_REMOVED lines=12> */
.L_x_22:
[----:B------:R0:W-:Y:S04]  /*0fb0*/  STG.E desc[UR36][R8.64+0x10], R21 ;  /* 0x0000101508007986 */ /* 0x0001e8000c101924 */
[----:B------:R0:W-:Y:S02]  /*0fc0*/  STG.E desc[UR36][R8.64+0x14], R5 ;  /* 0x0000140508007986 */ /* 0x0001e4000c101924 */
.L_x_20:
        /* <DEDUP_REMOVED lines=18> */
.L_x_24:
        /* <DEDUP_REMOVED lines=12> */
.L_x_25:
[----:B------:R0:W-:Y:S04]  /*11b0*/  STG.E desc[UR36][R8.64+0x18], R21 ;  /* 0x0000181508007986 */ /* 0x0001e8000c101924 */
[----:B------:R0:W-:Y:S02]  /*11c0*/  STG.E desc[UR36][R8.64+0x1c], R5 ;  /* 0x00001c0508007986 */ /* 0x0001e4000c101924 */
.L_x_23:
[----:B------:R-:W-:Y:S02]  /*11d0*/  IADD3 R6, P0, PT, R6, 0x20, RZ ;  /* 0x0000002006067810 */ /* 0x000fe40007f1e0ff */
[----:B01234-:R-:W-:-:S03]  /*11e0*/  IADD3 R8, P1, PT, R8, 0x40, RZ ;  /* 0x0000004008087810 */ /* 0x01ffc60007f3e0ff */
[----:B------:R-:W-:Y:S01]  /*11f0*/  IMAD.X R7, RZ, RZ, R7, P0 ;  /* 0x000000ffff077224 */ /* 0x000fe200000e0607 */
[----:B------:R-:W-:Y:S01]  /*1200*/  IADD3.X R9, PT, PT, RZ, R9, RZ, P1, !PT ;  /* 0x00000009ff097210 */ /* 0x000fe20000ffe4ff */
[----:B------:R-:W-:Y:S08]  /*1210*/  BRA.U UP0, `(.L_x_26) ;  /* 0xffffffed00e47547 */ /* 0x000ff0000b83ffff */
.L_x_1:
[----:B------:R-:W-:-:S09]  /*1220*/  UISETP.NE.AND UP0, UPT, UR12, URZ, UPT ;  /* 0x000000ff0c00728c */ /* 0x000fd2000bf05270 */
[----:B------:R-:W-:Y:S05]  /*1230*/  BRA.U !UP0, `(.L_x_0) ;  /* 0x0000000d08e87547 */ /* 0x000fea000b800000 */
[----:B------:R-:W0:Y:S01]  /*1240*/  LDCU UR4, c[0x0][0x3a0] ;  /* 0x00007400ff0477ac */ /* 0x000e220008000800 */
[----:B------:R-:W-:Y:S02]  /*1250*/  UISETP.GE.U32.AND UP0, UPT, UR12, 0x4, UPT ;  /* 0x000000040c00788c */ /* 0x000fe4000bf06070 */
[----:B0-----:R-:W-:-:S07]  /*1260*/  ULOP3.LUT UR4, UR4, 0x3, URZ, 0xc0, !UPT ;  /* 0x0000000304047892 */ /* 0x001fce000f8ec0ff */
[----:B------:R-:W-:Y:S05]  /*1270*/  BRA.U !UP0, `(.L_x_27) ;  /* 0x0000000908147547 */ /* 0x000fea000b800000 */
[----:B------:R-:W0:Y:S08]  /*1280*/  LDC.64 R8, c[0x0][0x390] ;  /* 0x0000e400ff087b82 */ /* 0x000e300000000a00 */
[----:B------:R-:W1:Y:S01]  /*1290*/  LDC.64 R6, c[0x0][0x388] ;  /* 0x0000e200ff067b82 */ /* 0x000e620000000a00 */
[----:B0-----:R-:W-:-:S05]  /*12a0*/  IMAD.WIDE.U32 R8, R4, 0x4, R8 ;  /* 0x0000000404087825 */ /* 0x001fca00078e0008 */
[----:B------:R-:W2:Y:S01]  /*12b0*/  LDG.E R19, desc[UR36][R8.64] ;  /* 0x0000002408137981 */ /* 0x000ea2000c1e1900 */
[----:B-1----:R-:W-:Y:S01]  /*12c0*/  IMAD.WIDE.U32 R6, R4, 0x8, R6 ;  /* 0x0000000804067825 */ /* 0x002fe200078e0006 */
        /* <DEDUP_REMOVED lines=17> */
.L_x_29:
        /* <DEDUP_REMOVED lines=12> */
.L_x_30:
[----:B------:R0:W-:Y:S04]  /*14a0*/  STG.E desc[UR36][R6.64], R21 ;  /* 0x0000001506007986 */ /* 0x0001e8000c101924 */
[----:B------:R0:W-:Y:S02]  /*14b0*/  STG.E desc[UR36][R6.64+0x4], R5 ;  /* 0x0000040506007986 */ /* 0x0001e4000c101924 */
.L_x_28:
        /* <DEDUP_REMOVED lines=17> */
[----:B------:R-:W-:-:S07]  /*15d0*/  MOV R21, R5 ;  /* 0x0000000500157202 */ /* 0x000fce0000000f00 */
.L_x_32:
        /* <DEDUP_REMOVED lines=12> */
.L_x_33:
[----:B------:R1:W-:Y:S04]  /*16a0*/  STG.E desc[UR36][R6.64+0x8], R21 ;  /* 0x0000081506007986 */ /* 0x0003e8000c101924 */
[----:B------:R1:W-:Y:S02]  /*16b0*/  STG.E desc[UR36][R6.64+0xc], R5 ;  /* 0x00000c0506007986 */ /* 0x0003e4000c101924 */
.L_x_31:
        /* <DEDUP_REMOVED lines=14> */
[----:B------:R-:W-:Y:S02]  /*17a0*/  MOV R5, R19 ;  /* 0x0000001300057202 */ /* 0x000fe40000000f00 */
[----:B------:R-:W-:-:S07]  /*17b0*/  MOV R10, 0x17d0 ;  /* 0x000017d0000a7802 */ /* 0x000fce0000000f00 */
[----:B-----5:R-:W-:Y:S05]  /*17c0*/  CALL.REL.NOINC `($__internal_0_$__cuda_sm3x_div_rn_noftz_f32_slowpath) ;  /* 0x0000004000b87944 */ /* 0x020fea0003c00000 */
[----:B------:R-:W-:-:S07]  /*17d0*/  IMAD.MOV.U32 R21, RZ, RZ, R5 ;  /* 0x000000ffff157224 */ /* 0x000fce00078e0005 */
.L_x_35:
        /* <DEDUP_REMOVED lines=12> */
.L_x_36:
[----:B------:R2:W-:Y:S04]  /*18a0*/  STG.E desc[UR36][R6.64+0x10], R21 ;  /* 0x0000101506007986 */ /* 0x0005e8000c101924 */
[----:B------:R2:W-:Y:S02]  /*18b0*/  STG.E desc[UR36][R6.64+0x14], R5 ;  /* 0x0000140506007986 */ /* 0x0005e4000c101924 */
.L_x_34:
[----:B------:R-:W3:Y:S02]  /*18c0*/  LDG.E R8, desc[UR36][R8.64+0xc] ;  /* 0x00000c2408087981 */ /* 0x000ee4000c1e1900 */
[----:B---3--:R-:W-:-:S13]  /*18d0*/  ISETP.NE.AND P0, PT, R8, RZ, PT ;  /* 0x000000ff0800720c */ /* 0x008fda0003f05270 */
[----:B------:R-:W-:Y:S05]  /*18e0*/  @!P0 BRA `(.L_x_37) ;  /* 0x0000000000748947 */ /* 0x000fea0003800000 */
[----:B------:R-:W3:Y:S04]  /*18f0*/  LDG.E R0, desc[UR36][R6.64+0x18] ;  /* 0x0000182406007981 */ /* 0x000ee8000c1e1900 */
[----:B------:R4:W5:Y:S01]  /*1900*/  LDG.E R3, desc[UR36][R6.64+0x1c] ;  /* 0x00001c2406037981 */ /* 0x000962000c1e1900 */
[----:B------:R-:W-:-:S04]  /*1910*/  I2FP.F32.S32 R8, R8 ;  /* 0x0000000800087245 */ /* 0x000fc80000201400 */
[----:B012---:R-:W0:Y:S02]  /*1920*/  MUFU.RCP R5, R8 ;  /* 0x0000000800057308 */ /* 0x007e240000001000 */
[----:B0-----:R-:W-:-:S04]  /*1930*/  FFMA R10, -R8, R5, 1 ;  /* 0x3f800000080a7423 */ /* 0x001fc80000000105 */
[----:B------:R-:W-:Y:S02]  /*1940*/  FFMA R5, R5, R10, R5 ;  /* 0x0000000a05057223 */ /* 0x000fe40000000005 */
[----:B---3--:R-:W0:Y:S02]  /*1950*/  FCHK P0, R0, R8 ;  /* 0x0000000800007302 */ /* 0x008e240000000000 */
[----:B------:R-:W-:-:S04]  /*1960*/  FFMA R10, R0, R5, RZ ;  /* 0x00000005000a7223 */ /* 0x000fc800000000ff */
[----:B------:R-:W-:-:S04]  /*1970*/  FFMA R9, -R8, R10, R0 ;  /* 0x0000000a08097223 */ /* 0x000fc80000000100 */
[----:B------:R-:W-:Y:S01]  /*1980*/  FFMA R9, R5, R9, R10 ;  /* 0x0000000905097223 */ /* 0x000fe2000000000a */
[----:B0---4-:R-:W-:Y:S06]  /*1990*/  @!P0 BRA `(.L_x_38) ;  /* 0x0000000000108947 */ /* 0x011fec0003800000 */
[----:B------:R-:W-:Y:S01]  /*19a0*/  IMAD.MOV.U32 R5, RZ, RZ, R8 ;  /* 0x000000ffff057224 */ /* 0x000fe200078e0008 */
[----:B------:R-:W-:-:S07]  /*19b0*/  MOV R10, 0x19d0 ;  /* 0x000019d0000a7802 */ /* 0x000fce0000000f00 */
[----:B-----5:R-:W-:Y:S05]  /*19c0*/  CALL.REL.NOINC `($__internal_0_$__cuda_sm3x_div_rn_noftz_f32_slowpath) ;  /* 0x0000004000387944 */ /* 0x020fea0003c00000 */
[----:B------:R-:W-:-:S07]  /*19d0*/  IMAD.MOV.U32 R9, RZ, RZ, R5 ;  /* 0x000000ffff097224 */ /* 0x000fce00078e0005 */
.L_x_38:
        /* <DEDUP_REMOVED lines=12> */
.L_x_39:
[----:B------:R3:W-:Y:S04]  /*1aa0*/  STG.E desc[UR36][R6.64+0x18], R9 ;  /* 0x0000180906007986 */ /* 0x0007e8000c101924 */
[----:B------:R3:W-:Y:S02]  /*1ab0*/  STG.E desc[UR36][R6.64+0x1c], R5 ;  /* 0x00001c0506007986 */ /* 0x0007e4000c101924 */
.L_x_37:
[----:B------:R-:W-:-:S07]  /*1ac0*/  VIADD R4, R4, 0x4 ;  /* 0x0000000404047836 */ /* 0x000fce0000000000 */
.L_x_27:
[----:B------:R-:W-:-:S09]  /*1ad0*/  UISETP.NE.AND UP0, UPT, UR4, URZ, UPT ;  /* 0x000000ff0400728c */ /* 0x000fd2000bf05270 */
[----:B------:R-:W-:Y:S05]  /*1ae0*/  BRA.U !UP0, `(.L_x_0) ;  /* 0x0000000508bc7547 */ /* 0x000fea000b800000 */
[----:B------:R-:W-:-:S09]  /*1af0*/  UISETP.NE.AND UP0, UPT, UR4, 0x1, UPT ;  /* 0x000000010400788c */ /* 0x000fd2000bf05270 */
[----:B------:R-:W-:Y:S05]  /*1b00*/  BRA.U !UP0, `(.L_x_40) ;  /* 0x0000000508147547 */ /* 0x000fea000b800000 */
[----:B---3--:R-:W3:Y:S08]  /*1b10*/  LDC.64 R8, c[0x0][0x390] ;  /* 0x0000e400ff087b82 */ /* 0x008ef00000000a00 */
[----:B012---:R-:W0:Y:S01]  /*1b20*/  LDC.64 R6, c[0x0][0x388] ;  /* 0x0000e200ff067b82 */ /* 0x007e220000000a00 */
[----:B---3--:R-:W-:-:S05]  /*1b30*/  IMAD.WIDE.U32 R8, R4, 0x4, R8 ;  /* 0x0000000404087825 */ /* 0x008fca00078e0008 */
[----:B------:R-:W2:Y:S01]  /*1b40*/  LDG.E R19, desc[UR36][R8.64] ;  /* 0x0000002408137981 */ /* 0x000ea2000c1e1900 */
[----:B0-----:R-:W-:Y:S01]  /*1b50*/  IMAD.WIDE.U32 R6, R4, 0x8, R6 ;  /* 0x0000000804067825 */ /* 0x001fe200078e0006 */
        /* <DEDUP_REMOVED lines=17> */
.L_x_42:
        /* <DEDUP_REMOVED lines=12> */
.L_x_43:
[----:B------:R0:W-:Y:S04]  /*1d30*/  STG.E desc[UR36][R6.64], R21 ;  /* 0x0000001506007986 */ /* 0x0001e8000c101924 */
[----:B------:R0:W-:Y:S02]  /*1d40*/  STG.E desc[UR36][R6.64+0x4], R5 ;  /* 0x0000040506007986 */ /* 0x0001e4000c101924 */
.L_x_41:
[----:B------:R-:W2:Y:S02]  /*1d50*/  LDG.E R8, desc[UR36][R8.64+0x4] ;  /* 0x0000042408087981 */ /* 0x000ea4000c1e1900 */
[----:B--2---:R-:W-:-:S13]  /*1d60*/  ISETP.NE.AND P0, PT, R8, RZ, PT ;  /* 0x000000ff0800720c */ /* 0x004fda0003f05270 */
[----:B------:R-:W-:Y:S05]  /*1d70*/  @!P0 BRA `(.L_x_44) ;  /* 0x0000000000748947 */ /* 0x000fea0003800000 */
[----:B------:R-:W2:Y:S04]  /*1d80*/  LDG.E R0, desc[UR36][R6.64+0x8] ;  /* 0x0000082406007981 */ /* 0x000ea8000c1e1900 */
[----:B------:R1:W5:Y:S01]  /*1d90*/  LDG.E R3, desc[UR36][R6.64+0xc] ;  /* 0x00000c2406037981 */ /* 0x000362000c1e1900 */
[----:B------:R-:W-:-:S04]  /*1da0*/  I2FP.F32.S32 R8, R8 ;  /* 0x0000000800087245 */ /* 0x000fc80000201400 */
[----:B0-----:R-:W0:Y:S02]  /*1db0*/  MUFU.RCP R5, R8 ;  /* 0x0000000800057308 */ /* 0x001e240000001000 */
        /* <DEDUP_REMOVED lines=11> */
.L_x_45:
        /* <DEDUP_REMOVED lines=12> */
.L_x_46:
[----:B------:R1:W-:Y:S04]  /*1f30*/  STG.E desc[UR36][R6.64+0x8], R9 ;  /* 0x0000080906007986 */ /* 0x0003e8000c101924 */
[----:B------:R1:W-:Y:S02]  /*1f40*/  STG.E desc[UR36][R6.64+0xc], R5 ;  /* 0x00000c0506007986 */ /* 0x0003e4000c101924 */
.L_x_44:
[----:B------:R-:W-:-:S07]  /*1f50*/  VIADD R4, R4, 0x2 ;  /* 0x0000000204047836 */ /* 0x000fce0000000000 */
.L_x_40:
[----:B------:R-:W4:Y:S02]  /*1f60*/  LDCU UR4, c[0x0][0x3a0] ;  /* 0x00007400ff0477ac */ /* 0x000f240008000800 */
[----:B----4-:R-:W-:-:S04]  /*1f70*/  ULOP3.LUT UR4, UR4, 0x1, URZ, 0xc0, !UPT ;  /* 0x0000000104047892 */ /* 0x010fc8000f8ec0ff */
[----:B------:R-:W-:-:S09]  /*1f80*/  UISETP.NE.U32.AND UP0, UPT, UR4, 0x1, UPT ;  /* 0x000000010400788c */ /* 0x000fd2000bf05070 */
[----:B------:R-:W-:Y:S05]  /*1f90*/  BRA.U UP0, `(.L_x_0) ;  /* 0x0000000100907547 */ /* 0x000fea000b800000 */
[----:B0123--:R-:W0:Y:S02]  /*1fa0*/  LDC.64 R6, c[0x0][0x390] ;  /* 0x0000e400ff067b82 */ /* 0x00fe240000000a00 */
[----:B0-----:R-:W-:-:S05]  /*1fb0*/  IMAD.WIDE.U32 R6, R4, 0x4, R6 ;  /* 0x0000000404067825 */ /* 0x001fca00078e0006 */
[----:B------:R-:W2:Y:S02]  /*1fc0*/  LDG.E R5, desc[UR36][R6.64] ;  /* 0x0000002406057981 */ /* 0x000ea4000c1e1900 */
[----:B--2---:R-:W-:-:S13]  /*1fd0*/  ISETP.NE.AND P0, PT, R5, RZ, PT ;  /* 0x000000ff0500720c */ /* 0x004fda0003f05270 */
[----:B------:R-:W-:Y:S05]  /*1fe0*/  @!P0 BRA `(.L_x_0) ;  /* 0x00000000007c8947 */ /* 0x000fea0003800000 */
[----:B------:R-:W0:Y:S02]  /*1ff0*/  LDC.64 R6, c[0x0][0x388] ;  /* 0x0000e200ff067b82 */ /* 0x000e240000000a00 */
[----:B0-----:R-:W-:-:S05]  /*2000*/  IMAD.WIDE.U32 R6, R4, 0x8, R6 ;  /* 0x0000000804067825 */ /* 0x001fca00078e0006 */
        /* <DEDUP_REMOVED lines=15> */
.L_x_47:
        /* <DEDUP_REMOVED lines=12> */
.L_x_48:
[----:B------:R4:W-:Y:S04]  /*21c0*/  STG.E desc[UR36][R6.64], R9 ;  /* 0x0000000906007986 */ /* 0x0009e8000c101924 */
[----:B------:R4:W-:Y:S02]  /*21d0*/  STG.E desc[UR36][R6.64+0x4], R5 ;  /* 0x0000040506007986 */ /* 0x0009e4000c101924 */
.L_x_0:
[----:B-1-34-:R-:W1:Y:S08]  /*21e0*/  LDC.64 R8, c[0x4][0x8] ;  /* 0x01000200ff087b82 */ /* 0x01ae700000000a00 */
[----:B------:R-:W3:Y:S01]  /*21f0*/  LDC R17, c[0x0][0x3a0] ;  /* 0x0000e800ff117b82 */ /* 0x000ee20000000800 */
[----:B-1----:R-:W4:Y:S01]  /*2200*/  LDG.E R4, desc[UR36][R8.64] ;  /* 0x0000002408047981 */ /* 0x002f22000c1e1900 */
[----:B0-2---:R-:W-:Y:S01]  /*2210*/  IMAD.MOV.U32 R7, RZ, RZ, 0x1 ;  /* 0x00000001ff077424 */ /* 0x005fe200078e00ff */
[----:B---3--:R-:W-:-:S04]  /*2220*/  ISETP.GE.AND P0, PT, R17, 0x1, PT ;  /* 0x000000011100780c */ /* 0x008fc80003f06270 */
[----:B------:R-:W-:Y:S01]  /*2230*/  P2R R0, PR, RZ, 0x1 ;  /* 0x00000001ff007803 */ /* 0x000fe20000000000 */
[C---:B----4-:R-:W-:Y:S01]  /*2240*/  VIADD R3, R4.reuse, 0x1 ;  /* 0x0000000104037836 */ /* 0x050fe20000000000 */
[----:B------:R-:W-:-:S04]  /*2250*/  ISETP.GT.OR P0, PT, R4, 0x8, !P0 ;  /* 0x000000080400780c */ /* 0x000fc80004704670 */
[----:B------:R0:W-:Y:S09]  /*2260*/  STG.E desc[UR36][R8.64], R3 ;  /* 0x0000000308007986 */ /* 0x0001f2000c101924 */
[----:B------:R-:W-:Y:S05]  /*2270*/  @P0 BRA `(.L_x_49) ;  /* 0x0000000c009c0947 */ /* 0x000fea0003800000 */
[C---:B------:R-:W-:Y:S01]  /*2280*/  ISETP.GE.U32.AND P1, PT, R17.reuse, 0x8, PT ;  /* 0x000000081100780c */ /* 0x040fe20003f26070 */
[----:B------:R-:W-:Y:S01]  /*2290*/  HFMA2 R0, -RZ, RZ, 0, 0 ;  /* 0x00000000ff007431 */ /* 0x000fe200000001ff */
[----:B------:R-:W-:Y:S01]  /*22a0*/  LOP3.LUT R27, R17, 0x7, RZ, 0xc0, !PT ;  /* 0x00000007111b7812 */ /* 0x000fe200078ec0ff */
[----:B------:R-:W-:-:S03]  /*22b0*/  IMAD.MOV.U32 R10, RZ, RZ, RZ ;  /* 0x000000ffff0a7224 */ /* 0x000fc600078e00ff */
[----:B------:R-:W-:-:S07]  /*22c0*/  ISETP.NE.AND P0, PT, R27, RZ, PT ;  /* 0x000000ff1b00720c */ /* 0x000fce0003f05270 */
[----:B------:R-:W-:Y:S06]  /*22d0*/  @!P1 BRA `(.L_x_50) ;  /* 0x0000000400cc9947 */ /* 0x000fec0003800000 */
[----:B------:R-:W1:Y:S01]  /*22e0*/  LDCU.128 UR4, c[0x0][0x380] ;  /* 0x00007000ff0477ac */ /* 0x000e620008000c00 */
[----:B------:R-:W-:Y:S01]  /*22f0*/  LOP3.LUT R0, R17, 0x7ffffff8, RZ, 0xc0, !PT ;  /* 0x7ffffff811007812 */ /* 0x000fe200078ec0ff */
[----:B------:R-:W-:Y:S01]  /*2300*/  IMAD.MOV.U32 R10, RZ, RZ, RZ ;  /* 0x000000ffff0a7224 */ /* 0x000fe200078e00ff */
[----:B------:R-:W2:Y:S02]  /*2310*/  LDCU UR8, c[0x0][0x3a4] ;  /* 0x00007480ff0877ac */ /* 0x000ea40008000800 */
[----:B0-----:R-:W-:Y:S01]  /*2320*/  IADD3 R3, PT, PT, -R0, RZ, RZ ;  /* 0x000000ff00037210 */ /* 0x001fe20007ffe1ff */
[----:B-1----:R-:W-:Y:S02]  /*2330*/  UIADD3 UR6, UP1, UPT, UR6, 0x20, URZ ;  /* 0x0000002006067890 */ /* 0x002fe4000ff3e0ff */
[----:B------:R-:W-:Y:S02]  /*2340*/  UIADD3 UR4, UP0, UPT, UR4, 0x20, URZ ;  /* 0x0000002004047890 */ /* 0x000fe4000ff1e0ff */
[----:B------:R-:W-:-:S02]  /*2350*/  UIADD3.X UR7, UPT, UPT, URZ, UR7, URZ, UP1, !UPT ;  /* 0x00000007ff077290 */ /* 0x000fc40008ffe4ff */
[----:B------:R-:W-:Y:S01]  /*2360*/  UIADD3.X UR5, UPT, UPT, URZ, UR5, URZ, UP0, !UPT ;  /* 0x00000005ff057290 */ /* 0x000fe200087fe4ff */
[----:B------:R-:W-:Y:S02]  /*2370*/  IMAD.U32 R4, RZ, RZ, UR6 ;  /* 0x00000006ff047e24 */ /* 0x000fe4000f8e00ff */
[----:B------:R-:W-:Y:S01]  /*2380*/  IMAD.U32 R6, RZ, RZ, UR4 ;  /* 0x00000004ff067e24 */ /* 0x000fe2000f8e00ff */
[----:B------:R-:W-:Y:S02]  /*2390*/  MOV R5, UR7 ;  /* 0x0000000700057c02 */ /* 0x000fe40008000f00 */
[----:B--2---:R-:W-:-:S07]  /*23a0*/  IMAD.U32 R7, RZ, RZ, UR5 ;  /* 0x00000005ff077e24 */ /* 0x004fce000f8e00ff */
.L_x_51:
[----:B------:R-:W2:Y:S04]  /*23b0*/  LDG.E R13, desc[UR36][R4.64+-0x1c] ;  /* 0xffffe424040d7981 */ /* 0x000ea8000c1e1900 */
[----:B------:R-:W3:Y:S04]  /*23c0*/  LDG.E R11, desc[UR36][R4.64+-0x20] ;  /* 0xffffe024040b7981 */ /* 0x000ee8000c1e1900 */
[----:B------:R-:W4:Y:S04]  /*23d0*/  LDG.E R14, desc[UR36][R6.64+-0x1c] ;  /* 0xffffe424060e7981 */ /* 0x000f28000c1e1900 */
[----:B------:R-:W5:Y:S04]  /*23e0*/  LDG.E R12, desc[UR36][R6.64+-0x20] ;  /* 0xffffe024060c7981 */ /* 0x000f68000c1e1900 */
[----:B------:R-:W5:Y:S04]  /*23f0*/  LDG.E R20, desc[UR36][R6.64+-0x14] ;  /* 0xffffec2406147981 */ /* 0x000f68000c1e1900 */
[----:B------:R-:W5:Y:S04]  /*2400*/  LDG.E R18, desc[UR36][R6.64+-0x18] ;  /* 0xffffe82406127981 */ /* 0x000f68000c1e1900 */
[----:B------:R-:W5:Y:S04]  /*2410*/  LDG.E R24, desc[UR36][R6.64+-0xc] ;  /* 0xfffff42406187981 */ /* 0x000f68000c1e1900 */
[----:B------:R-:W5:Y:S04]  /*2420*/  LDG.E R22, desc[UR36][R6.64+-0x10] ;  /* 0xfffff02406167981 */ /* 0x000f68000c1e1900 */
[----:B------:R-:W5:Y:S04]  /*2430*/  LDG.E R26, desc[UR36][R6.64+0x4] ;  /* 0x00000424061a7981 */ /* 0x000f68000c1e1900 */
[----:B--2---:R0:W-:Y:S04]  /*2440*/  STG.E desc[UR36][R6.64+-0x1c], R13 ;  /* 0xffffe40d06007986 */ /* 0x0041e8000c101924 */
[----:B---3--:R-:W-:Y:S04]  /*2450*/  STG.E desc[UR36][R6.64+-0x20], R11 ;  /* 0xffffe00b06007986 */ /* 0x008fe8000c101924 */
[----:B------:R-:W2:Y:S04]  /*2460*/  LDG.E R19, desc[UR36][R4.64+-0x14] ;  /* 0xffffec2404137981 */ /* 0x000ea8000c1e1900 */
[----:B------:R-:W3:Y:S04]  /*2470*/  LDG.E R15, desc[UR36][R4.64+-0x18] ;  /* 0xffffe824040f7981 */ /* 0x000ee8000c1e1900 */
[----:B--2---:R1:W-:Y:S04]  /*2480*/  STG.E desc[UR36][R6.64+-0x14], R19 ;  /* 0xffffec1306007986 */ /* 0x0043e8000c101924 */
[----:B---3--:R-:W-:Y:S04]  /*2490*/  STG.E desc[UR36][R6.64+-0x18], R15 ;  /* 0xffffe80f06007986 */ /* 0x008fe8000c101924 */
[----:B------:R-:W2:Y:S04]  /*24a0*/  LDG.E R23, desc[UR36][R4.64+-0xc] ;  /* 0xfffff42404177981 */ /* 0x000ea8000c1e1900 */
[----:B------:R-:W3:Y:S01]  /*24b0*/  LDG.E R21, desc[UR36][R4.64+-0x10] ;  /* 0xfffff02404157981 */ /* 0x000ee2000c1e1900 */
[----:B----4-:R-:W-:Y:S01]  /*24c0*/  FADD R14, R13, -R14 ;  /* 0x8000000e0d0e7221 */ /* 0x010fe20000000000 */
[----:B-----5:R-:W-:-:S02]  /*24d0*/  FADD R12, R11, -R12 ;  /* 0x8000000c0b0c7221 */ /* 0x020fc40000000000 */
[----:B--2---:R-:W-:Y:S04]  /*24e0*/  STG.E desc[UR36][R6.64+-0xc], R23 ;  /* 0xfffff41706007986 */ /* 0x004fe8000c101924 */
[----:B---3--:R2:W-:Y:S04]  /*24f0*/  STG.E desc[UR36][R6.64+-0x10], R21 ;  /* 0xfffff01506007986 */ /* 0x0085e8000c101924 */
[----:B------:R-:W3:Y:S04]  /*2500*/  LDG.E R25, desc[UR36][R4.64+-0x4] ;  /* 0xfffffc2404197981 */ /* 0x000ee8000c1e1900 */
[----:B0-----:R-:W4:Y:S01]  /*2510*/  LDG.E R13, desc[UR36][R4.64+-0x8] ;  /* 0xfffff824040d7981 */ /* 0x001f22000c1e1900 */
[----:B------:R-:W-:-:S02]  /*2520*/  FSETP.GT.AND P3, PT, |R14|, UR8, PT ;  /* 0x000000080e007c0b */ /* 0x000fc4000bf64200 */
[----:B------:R-:W-:Y:S01]  /*2530*/  FSETP.GT.AND P4, PT, |R12|, UR8, PT ;  /* 0x000000080c007c0b */ /* 0x000fe2000bf84200 */
[----:B------:R-:W5:Y:S01]  /*2540*/  LDG.E R14, desc[UR36][R6.64+-0x4] ;  /* 0xfffffc24060e7981 */ /* 0x000f62000c1e1900 */
[----:B------:R-:W-:-:S03]  /*2550*/  FADD R20, R19, -R20 ;  /* 0x8000001413147221 */ /* 0x000fc60000000000 */
[----:B------:R-:W5:Y:S04]  /*2560*/  LDG.E R12, desc[UR36][R6.64+-0x8] ;  /* 0xfffff824060c7981 */ /* 0x000f68000c1e1900 */
[----:B---3--:R0:W-:Y:S04]  /*2570*/  STG.E desc[UR36][R6.64+-0x4], R25 ;  /* 0xfffffc1906007986 */ /* 0x0081e8000c101924 */
[----:B----4-:R-:W-:Y:S04]  /*2580*/  STG.E desc[UR36][R6.64+-0x8], R13 ;  /* 0xfffff80d06007986 */ /* 0x010fe8000c101924 */
[----:B-1----:R-:W3:Y:S04]  /*2590*/  LDG.E R19, desc[UR36][R4.64+0x4] ;  /* 0x0000042404137981 */ /* 0x002ee8000c1e1900 */
[----:B------:R-:W4:Y:S01]  /*25a0*/  LDG.E R11, desc[UR36][R4.64] ;  /* 0x00000024040b7981 */ /* 0x000f22000c1e1900 */
[----:B------:R-:W-:Y:S01]  /*25b0*/  FSETP.GT.AND P5, PT, |R20|, UR8, PT ;  /* 0x0000000814007c0b */ /* 0x000fe2000bfa4200 */
[----:B------:R-:W-:Y:S01]  /*25c0*/  FADD R18, R15, -R18 ;  /* 0x800000120f127221 */ /* 0x000fe20000000000 */
[----:B------:R-:W-:Y:S01]  /*25d0*/  FADD R22, R21, -R22 ;  /* 0x8000001615167221 */ /* 0x000fe20000000000 */
[----:B------:R-:W5:Y:S04]  /*25e0*/  LDG.E R20, desc[UR36][R6.64] ;  /* 0x0000002406147981 */ /* 0x000f68000c1e1900 */
[----:B---3--:R1:W-:Y:S04]  /*25f0*/  STG.E desc[UR36][R6.64+0x4], R19 ;  /* 0x0000041306007986 */ /* 0x0083e8000c101924 */
[----:B----4-:R3:W-:Y:S04]  /*2600*/  STG.E desc[UR36][R6.64], R11 ;  /* 0x0000000b06007986 */ /* 0x0107e8000c101924 */
[----:B--2---:R-:W2:Y:S04]  /*2610*/  LDG.E R21, desc[UR36][R4.64+0xc] ;  /* 0x00000c2404157981 */ /* 0x004ea8000c1e1900 */
[----:B------:R-:W4:Y:S01]  /*2620*/  LDG.E R15, desc[UR36][R4.64+0x8] ;  /* 0x00000824040f7981 */ /* 0x000f22000c1e1900 */
[----:B------:R-:W-:Y:S01]  /*2630*/  FADD R24, R23, -R24 ;  /* 0x8000001817187221 */ /* 0x000fe20000000000 */
[----:B------:R-:W-:Y:S01]  /*2640*/  FSETP.GT.AND P1, PT, |R18|, UR8, PT ;  /* 0x0000000812007c0b */ /* 0x000fe2000bf24200 */
[----:B-----5:R-:W-:Y:S01]  /*2650*/  FADD R14, R25, -R14 ;  /* 0x8000000e190e7221 */ /* 0x020fe20000000000 */
[----:B------:R-:W5:Y:S02]  /*2660*/  LDG.E R18, desc[UR36][R6.64+0xc] ;  /* 0x00000c2406127981 */ /* 0x000f64000c1e1900 */
[----:B------:R-:W-:-:S02]  /*2670*/  FSETP.GT.AND P2, PT, |R24|, UR8, PT ;  /* 0x0000000818007c0b */ /* 0x000fc4000bf44200 */
[----:B------:R-:W-:Y:S02]  /*2680*/  SEL R24, R10, 0x1, !P3 ;  /* 0x000000010a187807 */ /* 0x000fe40005800000 */
[----:B------:R-:W5:Y:S04]  /*2690*/  LDG.E R10, desc[UR36][R6.64+0x8] ;  /* 0x00000824060a7981 */ /* 0x000f68000c1e1900 */
[----:B--2---:R-:W-:Y:S04]  /*26a0*/  STG.E desc[UR36][R6.64+0xc], R21 ;  /* 0x00000c1506007986 */ /* 0x004fe8000c101924 */
[----:B----4-:R2:W-:Y:S04]  /*26b0*/  STG.E desc[UR36][R6.64+0x8], R15 ;  /* 0x0000080f06007986 */ /* 0x0105e8000c101924 */
[----:B0-----:R-:W4:Y:S04]  /*26c0*/  LDG.E R25, desc[UR36][R4.64+0x14] ;  /* 0x0000142404197981 */ /* 0x001f28000c1e1900 */
[----:B------:R-:W3:Y:S01]  /*26d0*/  LDG.E R23, desc[UR36][R4.64+0x10] ;  /* 0x0000102404177981 */ /* 0x000ee2000c1e1900 */
[----:B------:R-:W-:Y:S01]  /*26e0*/  SEL R24, R24, 0x1, !P4 ;  /* 0x0000000118187807 */ /* 0x000fe20006000000 */
[----:B------:R-:W-:-:S03]  /*26f0*/  FADD R12, R13, -R12 ;  /* 0x8000000c0d0c7221 */ /* 0x000fc60000000000 */
[----:B------:R-:W-:Y:S02]  /*2700*/  SEL R24, R24, 0x1, !P5 ;  /* 0x0000000118187807 */ /* 0x000fe40006800000 */
[----:B------:R-:W-:Y:S02]  /*2710*/  FSETP.GT.AND P5, PT, |R14|, UR8, PT ;  /* 0x000000080e007c0b */ /* 0x000fe4000bfa4200 */
[----:B------:R-:W2:Y:S01]  /*2720*/  LDG.E R14, desc[UR36][R6.64+0x14] ;  /* 0x00001424060e7981 */ /* 0x000ea2000c1e1900 */
[----:B------:R-:W-:Y:S01]  /*2730*/  FSETP.GT.AND P4, PT, |R12|, UR8, PT ;  /* 0x000000080c007c0b */ /* 0x000fe2000bf84200 */
[----:B------:R-:W-:Y:S01]  /*2740*/  FADD R26, R19, -R26 ;  /* 0x8000001a131a7221 */ /* 0x000fe20000000000 */
[----:B------:R-:W-:Y:S01]  /*2750*/  FSETP.GT.AND P3, PT, |R22|, UR8, PT ;  /* 0x0000000816007c0b */ /* 0x000fe2000bf64200 */
[----:B------:R-:W2:Y:S01]  /*2760*/  LDG.E R12, desc[UR36][R6.64+0x10] ;  /* 0x00001024060c7981 */ /* 0x000ea2000c1e1900 */
[----:B-1----:R-:W-:Y:S01]  /*2770*/  SEL R19, R24, 0x1, !P1 ;  /* 0x0000000118137807 */ /* 0x002fe20004800000 */
[----:B------:R-:W-:-:S02]  /*2780*/  FADD R20, R11, -R20 ;  /* 0x800000140b147221 */ /* 0x000fc40000000000 */
[----:B------:R-:W2:Y:S04]  /*2790*/  LDG.E R22, desc[UR36][R6.64+0x18] ;  /* 0x0000182406167981 */ /* 0x000ea8000c1e1900 */
[----:B------:R-:W2:Y:S01]  /*27a0*/  LDG.E R24, desc[UR36][R6.64+0x1c] ;  /* 0x00001c2406187981 */ /* 0x000ea2000c1e1900 */
[----:B------:R-:W-:-:S03]  /*27b0*/  SEL R19, R19, 0x1, !P2 ;  /* 0x0000000113137807 */ /* 0x000fc60005000000 */
[----:B----4-:R-:W-:Y:S04]  /*27c0*/  STG.E desc[UR36][R6.64+0x14], R25 ;  /* 0x0000141906007986 */ /* 0x010fe8000c101924 */
[----:B---3--:R-:W-:Y:S04]  /*27d0*/  STG.E desc[UR36][R6.64+0x10], R23 ;  /* 0x0000101706007986 */ /* 0x008fe8000c101924 */
[----:B------:R-:W3:Y:S04]  /*27e0*/  LDG.E R11, desc[UR36][R4.64+0x18] ;  /* 0x00001824040b7981 */ /* 0x000ee8000c1e1900 */
[----:B------:R0:W4:Y:S01]  /*27f0*/  LDG.E R13, desc[UR36][R4.64+0x1c] ;  /* 0x00001c24040d7981 */ /* 0x000122000c1e1900 */
[----:B------:R-:W-:-:S04]  /*2800*/  SEL R19, R19, 0x1, !P3 ;  /* 0x0000000113137807 */ /* 0x000fc80005800000 */
[----:B------:R-:W-:Y:S02]  /*2810*/  SEL R19, R19, 0x1, !P5 ;  /* 0x0000000113137807 */ /* 0x000fe40006800000 */
[----:B------:R-:W-:Y:S02]  /*2820*/  FSETP.GT.AND P1, PT, |R26|, UR8, PT ;  /* 0x000000081a007c0b */ /* 0x000fe4000bf24200 */
[----:B------:R-:W-:Y:S01]  /*2830*/  SEL R19, R19, 0x1, !P4 ;  /* 0x0000000113137807 */ /* 0x000fe20006000000 */
[----:B-----5:R-:W-:Y:S01]  /*2840*/  FADD R18, R21, -R18 ;  /* 0x8000001215127221 */ /* 0x020fe20000000000 */
[----:B------:R-:W-:Y:S02]  /*2850*/  FSETP.GT.AND P2, PT, |R20|, UR8, PT ;  /* 0x0000000814007c0b */ /* 0x000fe4000bf44200 */
[----:B------:R-:W-:Y:S01]  /*2860*/  SEL R19, R19, 0x1, !P1 ;  /* 0x0000000113137807 */ /* 0x000fe20004800000 */
[----:B------:R-:W-:Y:S01]  /*2870*/  FADD R10, R15, -R10 ;  /* 0x8000000a0f0a7221 */ /* 0x000fe20000000000 */
[----:B------:R-:W-:-:S02]  /*2880*/  FSETP.GT.AND P3, PT, |R18|, UR8, PT ;  /* 0x0000000812007c0b */ /* 0x000fc4000bf64200 */
[----:B------:R-:W-:Y:S01]  /*2890*/  SEL R19, R19, 0x1, !P2 ;  /* 0x0000000113137807 */ /* 0x000fe20005000000 */
[----:B------:R-:W-:Y:S01]  /*28a0*/  VIADD R3, R3, 0x8 ;  /* 0x0000000803037836 */ /* 0x000fe20000000000 */
[----:B------:R-:W-:Y:S02]  /*28b0*/  FSETP.GT.AND P1, PT, |R10|, UR8, PT ;  /* 0x000000080a007c0b */ /* 0x000fe4000bf24200 */
[----:B------:R-:W-:Y:S01]  /*28c0*/  SEL R19, R19, 0x1, !P3 ;  /* 0x0000000113137807 */ /* 0x000fe20005800000 */
[----:B--2---:R-:W-:-:S03]  /*28d0*/  FADD R14, R25, -R14 ;  /* 0x8000000e190e7221 */ /* 0x004fc60000000000 */
[----:B------:R-:W-:Y:S02]  /*28e0*/  SEL R19, R19, 0x1, !P1 ;  /* 0x0000000113137807 */ /* 0x000fe40004800000 */
[----:B------:R-:W-:Y:S01]  /*28f0*/  ISETP.NE.AND P1, PT, R3, RZ, PT ;  /* 0x000000ff0300720c */ /* 0x000fe20003f25270 */
[----:B------:R-:W-:Y:S01]  /*2900*/  FADD R12, R23, -R12 ;  /* 0x8000000c170c7221 */ /* 0x000fe20000000000 */
[----:B------:R-:W-:-:S04]  /*2910*/  FSETP.GT.AND P4, PT, |R14|, UR8, PT ;  /* 0x000000080e007c0b */ /* 0x000fc8000bf84200 */
[----:B------:R-:W-:Y:S02]  /*2920*/  FSETP.GT.AND P3, PT, |R12|, UR8, PT ;  /* 0x000000080c007c0b */ /* 0x000fe4000bf64200 */
[----:B------:R-:W-:Y:S02]  /*2930*/  SEL R19, R19, 0x1, !P4 ;  /* 0x0000000113137807 */ /* 0x000fe40006000000 */
[----:B0-----:R-:W-:Y:S02]  /*2940*/  IADD3 R4, P4, PT, R4, 0x40, RZ ;  /* 0x0000004004047810 */ /* 0x001fe40007f9e0ff */
[----:B------:R-:W-:Y:S02]  /*2950*/  SEL R19, R19, 0x1, !P3 ;  /* 0x0000000113137807 */ /* 0x000fe40005800000 */
[----:B------:R-:W-:Y:S01]  /*2960*/  IADD3.X R5, PT, PT, RZ, R5, RZ, P4, !PT ;  /* 0x00000005ff057210 */ /* 0x000fe200027fe4ff */
[----:B---3--:R-:W-:Y:S01]  /*2970*/  FADD R22, R11, -R22 ;  /* 0x800000160b167221 */ /* 0x008fe20000000000 */
[----:B----4-:R-:W-:Y:S01]  /*2980*/  FADD R15, R13, -R24 ;  /* 0x800000180d0f7221 */ /* 0x010fe20000000000 */
[----:B------:R-:W-:Y:S04]  /*2990*/  STG.E desc[UR36][R6.64+0x18], R11 ;  /* 0x0000180b06007986 */ /* 0x000fe8000c101924 */
[----:B------:R-:W-:Y:S01]  /*29a0*/  FMNMX R15, |R22|, |R15|, !PT ;  /* 0x4000000f160f7209 */ /* 0x000fe20007800200 */
[----:B------:R0:W-:Y:S03]  /*29b0*/  STG.E desc[UR36][R6.64+0x1c], R13 ;  /* 0x00001c0d06007986 */ /* 0x0001e6000c101924 */
[----:B------:R-:W-:-:S04]  /*29c0*/  FSETP.GT.AND P2, PT, R15, UR8, PT ;  /* 0x000000080f007c0b */ /* 0x000fc8000bf44000 */
[----:B------:R-:W-:Y:S02]  /*29d0*/  SEL R10, R19, 0x1, !P2 ;  /* 0x00000001130a7807 */ /* 0x000fe40005000000 */
[----:B0-----:R-:W-:-:S05]  /*29e0*/  IADD3 R6, P5, PT, R6, 0x40, RZ ;  /* 0x0000004006067810 */ /* 0x001fca0007fbe0ff */
[----:B------:R-:W-:Y:S01]  /*29f0*/  IMAD.X R7, RZ, RZ, R7, P5 ;  /* 0x000000ffff077224 */ /* 0x000fe200028e0607 */
[----:B------:R-:W-:Y:S07]  /*2a00*/  @P1 BRA `(.L_x_51) ;  /* 0xfffffff800681947 */ /* 0x000fee000383ffff */
.L_x_50:
[----:B------:R-:W-:Y:S05]  /*2a10*/  @!P0 BRA `(.L_x_52) ;  /* 0x0000000400b08947 */ /* 0x000fea0003800000 */
[----:B------:R-:W-:Y:S02]  /*2a20*/  ISETP.GE.U32.AND P1, PT, R27, 0x4, PT ;  /* 0x000000041b00780c */ /* 0x000fe40003f26070 */
[----:B------:R-:W-:-:S04]  /*2a30*/  LOP3.LUT R29, R17, 0x3, RZ, 0xc0, !PT ;  /* 0x00000003111d7812 */ /* 0x000fc800078ec0ff */
[----:B------:R-:W-:-:S07]  /*2a40*/  ISETP.NE.AND P0, PT, R29, RZ, PT ;  /* 0x000000ff1d00720c */ /* 0x000fce0003f05270 */
[----:B------:R-:W-:Y:S06]  /*2a50*/  @!P1 BRA `(.L_x_53) ;  /* 0x0000000000d49947 */ /* 0x000fec0003800000 */
[----:B------:R-:W1:Y:S01]  /*2a60*/  LDC.64 R4, c[0x0][0x388] ;  /* 0x0000e200ff047b82 */ /* 0x000e620000000a00 */
[----:B------:R-:W2:Y:S07]  /*2a70*/  LDCU UR4, c[0x0][0x3a4] ;  /* 0x00007480ff0477ac */ /* 0x000eae0008000800 */
[----:B------:R-:W3:Y:S01]  /*2a80*/  LDC.64 R6, c[0x0][0x380] ;  /* 0x0000e000ff067b82 */ /* 0x000ee20000000a00 */
[----:B-1----:R-:W-:-:S05]  /*2a90*/  IMAD.WIDE.U32 R4, R0, 0x8, R4 ;  /* 0x0000000800047825 */ /* 0x002fca00078e0004 */
[----:B0-----:R-:W4:Y:S04]  /*2aa0*/  LDG.E R3, desc[UR36][R4.64] ;  /* 0x0000002404037981 */ /* 0x001f28000c1e1900 */
[----:B------:R-:W5:Y:S01]  /*2ab0*/  LDG.E R11, desc[UR36][R4.64+0x4] ;  /* 0x00000424040b7981 */ /* 0x000f62000c1e1900 */
[----:B---3--:R-:W-:-:S05]  /*2ac0*/  IMAD.WIDE.U32 R6, R0, 0x8, R6 ;  /* 0x0000000800067825 */ /* 0x008fca00078e0006 */
[----:B------:R-:W3:Y:S04]  /*2ad0*/  LDG.E R12, desc[UR36][R6.64] ;  /* 0x00000024060c7981 */ /* 0x000ee8000c1e1900 */
[----:B------:R-:W2:Y:S04]  /*2ae0*/  LDG.E R14, desc[UR36][R6.64+0x4] ;  /* 0x00000424060e7981 */ /* 0x000ea8000c1e1900 */
[----:B------:R-:W3:Y:S04]  /*2af0*/  LDG.E R18, desc[UR36][R6.64+0x8] ;  /* 0x0000082406127981 */ /* 0x000ee8000c1e1900 */
[----:B------:R-:W3:Y:S04]  /*2b00*/  LDG.E R20, desc[UR36][R6.64+0xc] ;  /* 0x00000c2406147981 */ /* 0x000ee8000c1e1900 */
[----:B------:R-:W3:Y:S04]  /*2b10*/  LDG.E R22, desc[UR36][R6.64+0x10] ;  /* 0x0000102406167981 */ /* 0x000ee8000c1e1900 */
[----:B------:R-:W3:Y:S04]  /*2b20*/  LDG.E R24, desc[UR36][R6.64+0x14] ;  /* 0x0000142406187981 */ /* 0x000ee8000c1e1900 */
[----:B------:R-:W3:Y:S04]  /*2b30*/  LDG.E R26, desc[UR36][R6.64+0x18] ;  /* 0x00001824061a7981 */ /* 0x000ee8000c1e1900 */
[----:B------:R-:W3:Y:S04]  /*2b40*/  LDG.E R28, desc[UR36][R6.64+0x1c] ;  /* 0x00001c24061c7981 */ /* 0x000ee8000c1e1900 */
[----:B----4-:R0:W-:Y:S04]  /*2b50*/  STG.E desc[UR36][R6.64], R3 ;  /* 0x0000000306007986 */ /* 0x0101e8000c101924 */
[----:B-----5:R1:W-:Y:S04]  /*2b60*/  STG.E desc[UR36][R6.64+0x4], R11 ;  /* 0x0000040b06007986 */ /* 0x0203e8000c101924 */
[----:B------:R-:W4:Y:S04]  /*2b70*/  LDG.E R13, desc[UR36][R4.64+0x8] ;  /* 0x00000824040d7981 */ /* 0x000f28000c1e1900 */
[----:B------:R-:W5:Y:S04]  /*2b80*/  LDG.E R15, desc[UR36][R4.64+0xc] ;  /* 0x00000c24040f7981 */ /* 0x000f68000c1e1900 */
[----:B----4-:R1:W-:Y:S04]  /*2b90*/  STG.E desc[UR36][R6.64+0x8], R13 ;  /* 0x0000080d06007986 */ /* 0x0103e8000c101924 */
[----:B-----5:R1:W-:Y:S04]  /*2ba0*/  STG.E desc[UR36][R6.64+0xc], R15 ;  /* 0x00000c0f06007986 */ /* 0x0203e8000c101924 */
[----:B------:R-:W4:Y:S04]  /*2bb0*/  LDG.E R19, desc[UR36][R4.64+0x10] ;  /* 0x0000102404137981 */ /* 0x000f28000c1e1900 */
[----:B------:R-:W5:Y:S01]  /*2bc0*/  LDG.E R21, desc[UR36][R4.64+0x14] ;  /* 0x0000142404157981 */ /* 0x000f62000c1e1900 */
[----:B--2---:R-:W-:Y:S01]  /*2bd0*/  FADD R14, R11, -R14 ;  /* 0x8000000e0b0e7221 */ /* 0x004fe20000000000 */
[----:B---3--:R-:W-:-:S02]  /*2be0*/  FADD R12, R3, -R12 ;  /* 0x8000000c030c7221 */ /* 0x008fc40000000000 */
[----:B----4-:R1:W-:Y:S04]  /*2bf0*/  STG.E desc[UR36][R6.64+0x10], R19 ;  /* 0x0000101306007986 */ /* 0x0103e8000c101924 */
[----:B-----5:R1:W-:Y:S04]  /*2c00*/  STG.E desc[UR36][R6.64+0x14], R21 ;  /* 0x0000141506007986 */ /* 0x0203e8000c101924 */
[----:B------:R-:W2:Y:S04]  /*2c10*/  LDG.E R23, desc[UR36][R4.64+0x18] ;  /* 0x0000182404177981 */ /* 0x000ea8000c1e1900 */
[----:B------:R-:W3:Y:S01]  /*2c20*/  LDG.E R25, desc[UR36][R4.64+0x1c] ;  /* 0x00001c2404197981 */ /* 0x000ee2000c1e1900 */
[----:B------:R-:W-:Y:S01]  /*2c30*/  FSETP.GT.AND P2, PT, |R14|, UR4, PT ;  /* 0x000000040e007c0b */ /* 0x000fe2000bf44200 */
[----:B------:R-:W-:Y:S01]  /*2c40*/  FADD R20, R15, -R20 ;  /* 0x800000140f147221 */ /* 0x000fe20000000000 */
[----:B------:R-:W-:-:S02]  /*2c50*/  FSETP.GT.AND P1, PT, |R12|, UR4, PT ;  /* 0x000000040c007c0b */ /* 0x000fc4000bf24200 */
[----:B------:R-:W-:Y:S01]  /*2c60*/  SEL R10, R10, 0x1, !P2 ;  /* 0x000000010a0a7807 */ /* 0x000fe20005000000 */
[----:B------:R-:W-:Y:S01]  /*2c70*/  FADD R18, R13, -R18 ;  /* 0x800000120d127221 */ /* 0x000fe20000000000 */
[----:B------:R-:W-:Y:S02]  /*2c80*/  FSETP.GT.AND P3, PT, |R20|, UR4, PT ;  /* 0x0000000414007c0b */ /* 0x000fe4000bf64200 */
[----:B------:R-:W-:Y:S01]  /*2c90*/  SEL R10, R10, 0x1, !P1 ;  /* 0x000000010a0a7807 */ /* 0x000fe20004800000 */
[----:B------:R-:W-:Y:S01]  /*2ca0*/  FADD R24, R21, -R24 ;  /* 0x8000001815187221 */ /* 0x000fe20000000000 */
[----:B------:R-:W-:Y:S02]  /*2cb0*/  FSETP.GT.AND P2, PT, |R18|, UR4, PT ;  /* 0x0000000412007c0b */ /* 0x000fe4000bf44200 */
[----:B------:R-:W-:Y:S01]  /*2cc0*/  SEL R10, R10, 0x1, !P3 ;  /* 0x000000010a0a7807 */ /* 0x000fe20005800000 */
[----:B------:R-:W-:Y:S01]  /*2cd0*/  FADD R22, R19, -R22 ;  /* 0x8000001613167221 */ /* 0x000fe20000000000 */
[----:B------:R-:W-:-:S02]  /*2ce0*/  FSETP.GT.AND P3, PT, |R24|, UR4, PT ;  /* 0x0000000418007c0b */ /* 0x000fc4000bf64200 */
[----:B------:R-:W-:Y:S02]  /*2cf0*/  SEL R10, R10, 0x1, !P2 ;  /* 0x000000010a0a7807 */ /* 0x000fe40005000000 */
[----:B------:R-:W-:Y:S02]  /*2d00*/  FSETP.GT.AND P1, PT, |R22|, UR4, PT ;  /* 0x0000000416007c0b */ /* 0x000fe4000bf24200 */
[----:B------:R-:W-:-:S04]  /*2d10*/  SEL R10, R10, 0x1, !P3 ;  /* 0x000000010a0a7807 */ /* 0x000fc80005800000 */
[----:B------:R-:W-:Y:S01]  /*2d20*/  SEL R10, R10, 0x1, !P1 ;  /* 0x000000010a0a7807 */ /* 0x000fe20004800000 */
[----:B------:R-:W-:Y:S01]  /*2d30*/  VIADD R0, R0, 0x4 ;  /* 0x0000000400007836 */ /* 0x000fe20000000000 */
[----:B--2---:R1:W-:Y:S04]  /*2d40*/  STG.E desc[UR36][R6.64+0x18], R23 ;  /* 0x0000181706007986 */ /* 0x0043e8000c101924 */
[----:B---3--:R1:W-:Y:S01]  /*2d50*/  STG.E desc[UR36][R6.64+0x1c], R25 ;  /* 0x00001c1906007986 */ /* 0x0083e2000c101924 */
[----:B------:R-:W-:Y:S01]  /*2d60*/  FADD R26, R23, -R26 ;  /* 0x8000001a171a7221 */ /* 0x000fe20000000000 */
[----:B0-----:R-:W-:-:S05]  /*2d70*/  FADD R3, R25, -R28 ;  /* 0x8000001c19037221 */ /* 0x001fca0000000000 */
[----:B------:R-:W-:-:S04]  /*2d80*/  FMNMX R3, |R26|, |R3|, !PT ;  /* 0x400000031a037209 */ /* 0x000fc80007800200 */
[----:B------:R-:W-:-:S04]  /*2d90*/  FSETP.GT.AND P2, PT, R3, UR4, PT ;  /* 0x0000000403007c0b */ /* 0x000fc8000bf44000 */
[----:B-1----:R-:W-:-:S09]  /*2da0*/  SEL R10, R10, 0x1, !P2 ;  /* 0x000000010a0a7807 */ /* 0x002fd20005000000 */
.L_x_53:
[----:B------:R-:W-:Y:S05]  /*2db0*/  @!P0 BRA `(.L_x_52) ;  /* 0x0000000000c88947 */ /* 0x000fea0003800000 */
[----:B------:R-:W-:Y:S02]  /*2dc0*/  ISETP.NE.AND P0, PT, R29, 0x1, PT ;  /* 0x000000011d00780c */ /* 0x000fe40003f05270 */
[----:B0-----:R-:W-:-:S04]  /*2dd0*/  LOP3.LUT R3, R17, 0x1, RZ, 0xc0, !PT ;  /* 0x0000000111037812 */ /* 0x001fc800078ec0ff */
[----:B------:R-:W-:-:S07]  /*2de0*/  ISETP.NE.U32.AND P2, PT, R3, 0x1, PT ;  /* 0x000000010300780c */ /* 0x000fce0003f45070 */
[----:B------:R-:W-:Y:S06]  /*2df0*/  @!P0 BRA `(.L_x_54) ;  /* 0x0000000000748947 */ /* 0x000fec0003800000 */
[----:B------:R-:W0:Y:S01]  /*2e00*/  LDC.64 R4, c[0x0][0x388] ;  /* 0x0000e200ff047b82 */ /* 0x000e220000000a00 */
[----:B------:R-:W1:Y:S07]  /*2e10*/  LDCU UR4, c[0x0][0x3a4] ;  /* 0x00007480ff0477ac */ /* 0x000e6e0008000800 */
[----:B------:R-:W2:Y:S01]  /*2e20*/  LDC.64 R6, c[0x0][0x380] ;  /* 0x0000e000ff067b82 */ /* 0x000ea20000000a00 */
[----:B0-----:R-:W-:-:S05]  /*2e30*/  IMAD.WIDE.U32 R4, R0, 0x8, R4 ;  /* 0x0000000800047825 */ /* 0x001fca00078e0004 */
[----:B------:R-:W3:Y:S04]  /*2e40*/  LDG.E R3, desc[UR36][R4.64] ;  /* 0x0000002404037981 */ /* 0x000ee8000c1e1900 */
[----:B------:R-:W4:Y:S01]  /*2e50*/  LDG.E R11, desc[UR36][R4.64+0x4] ;  /* 0x00000424040b7981 */ /* 0x000f22000c1e1900 */
[----:B--2---:R-:W-:-:S05]  /*2e60*/  IMAD.WIDE.U32 R6, R0, 0x8, R6 ;  /* 0x0000000800067825 */ /* 0x004fca00078e0006 */
[----:B------:R-:W2:Y:S04]  /*2e70*/  LDG.E R12, desc[UR36][R6.64] ;  /* 0x00000024060c7981 */ /* 0x000ea8000c1e1900 */
[----:B------:R-:W5:Y:S04]  /*2e80*/  LDG.E R14, desc[UR36][R6.64+0x4] ;  /* 0x00000424060e7981 */ /* 0x000f68000c1e1900 */
[----:B------:R-:W2:Y:S04]  /*2e90*/  LDG.E R18, desc[UR36][R6.64+0x8] ;  /* 0x0000082406127981 */ /* 0x000ea8000c1e1900 */
[----:B------:R-:W2:Y:S04]  /*2ea0*/  LDG.E R20, desc[UR36][R6.64+0xc] ;  /* 0x00000c2406147981 */ /* 0x000ea8000c1e1900 */
[----:B---3--:R0:W-:Y:S04]  /*2eb0*/  STG.E desc[UR36][R6.64], R3 ;  /* 0x0000000306007986 */ /* 0x0081e8000c101924 */
[----:B----4-:R0:W-:Y:S04]  /*2ec0*/  STG.E desc[UR36][R6.64+0x4], R11 ;  /* 0x0000040b06007986 */ /* 0x0101e8000c101924 */
[----:B------:R-:W3:Y:S04]  /*2ed0*/  LDG.E R13, desc[UR36][R4.64+0x8] ;  /* 0x00000824040d7981 */ /* 0x000ee8000c1e1900 */
[----:B------:R-:W4:Y:S01]  /*2ee0*/  LDG.E R15, desc[UR36][R4.64+0xc] ;  /* 0x00000c24040f7981 */ /* 0x000f22000c1e1900 */
[----:B-----5:R-:W-:Y:S01]  /*2ef0*/  FADD R14, R11, -R14 ;  /* 0x8000000e0b0e7221 */ /* 0x020fe20000000000 */
[----:B--2---:R-:W-:-:S04]  /*2f00*/  FADD R12, R3, -R12 ;  /* 0x8000000c030c7221 */ /* 0x004fc80000000000 */
[----:B-1----:R-:W-:Y:S02]  /*2f10*/  FSETP.GT.AND P1, PT, |R14|, UR4, PT ;  /* 0x000000040e007c0b */ /* 0x002fe4000bf24200 */
[----:B------:R-:W-:Y:S02]  /*2f20*/  FSETP.GT.AND P0, PT, |R12|, UR4, PT ;  /* 0x000000040c007c0b */ /* 0x000fe4000bf04200 */
[----:B------:R-:W-:-:S04]  /*2f30*/  SEL R10, R10, 0x1, !P1 ;  /* 0x000000010a0a7807 */ /* 0x000fc80004800000 */
[----:B------:R-:W-:Y:S02]  /*2f40*/  SEL R10, R10, 0x1, !P0 ;  /* 0x000000010a0a7807 */ /* 0x000fe40004000000 */
[----:B------:R-:W-:Y:S01]  /*2f50*/  IADD3 R0, PT, PT, R0, 0x2, RZ ;  /* 0x0000000200007810 */ /* 0x000fe20007ffe0ff */
[----:B---3--:R0:W-:Y:S04]  /*2f60*/  STG.E desc[UR36][R6.64+0x8], R13 ;  /* 0x0000080d06007986 */ /* 0x0081e8000c101924 */
[----:B----4-:R0:W-:Y:S01]  /*2f70*/  STG.E desc[UR36][R6.64+0xc], R15 ;  /* 0x00000c0f06007986 */ /* 0x0101e2000c101924 */
[----:B------:R-:W-:Y:S01]  /*2f80*/  FADD R18, R13, -R18 ;  /* 0x800000120d127221 */ /* 0x000fe20000000000 */
[----:B------:R-:W-:-:S05]  /*2f90*/  FADD R19, R15, -R20 ;  /* 0x800000140f137221 */ /* 0x000fca0000000000 */
[----:B------:R-:W-:-:S04]  /*2fa0*/  FMNMX R18, |R18|, |R19|, !PT ;  /* 0x4000001312127209 */ /* 0x000fc80007800200 */
[----:B------:R-:W-:-:S04]  /*2fb0*/  FSETP.GT.AND P1, PT, R18, UR4, PT ;  /* 0x0000000412007c0b */ /* 0x000fc8000bf24000 */
[----:B0-----:R-:W-:-:S09]  /*2fc0*/  SEL R10, R10, 0x1, !P1 ;  /* 0x000000010a0a7807 */ /* 0x001fd20004800000 */
.L_x_54:
[----:B------:R-:W-:Y:S05]  /*2fd0*/  @P2 BRA `(.L_x_52) ;  /* 0x0000000000402947 */ /* 0x000fea0003800000 */
[----:B------:R-:W0:Y:S01]  /*2fe0*/  LDC.64 R4, c[0x0][0x388] ;  /* 0x0000e200ff047b82 */ /* 0x000e220000000a00 */
[----:B------:R-:W1:Y:S07]  /*2ff0*/  LDCU UR4, c[0x0][0x3a4] ;  /* 0x00007480ff0477ac */ /* 0x000e6e0008000800 */
[----:B------:R-:W2:Y:S01]  /*3000*/  LDC.64 R6, c[0x0][0x380] ;  /* 0x0000e000ff067b82 */ /* 0x000ea20000000a00 */
[----:B0-----:R-:W-:-:S05]  /*3010*/  IMAD.WIDE.U32 R4, R0, 0x8, R4 ;  /* 0x0000000800047825 */ /* 0x001fca00078e0004 */
[----:B------:R-:W3:Y:S01]  /*3020*/  LDG.E R3, desc[UR36][R4.64] ;  /* 0x0000002404037981 */ /* 0x000ee2000c1e1900 */
[----:B--2---:R-:W-:-:S03]  /*3030*/  IMAD.WIDE.U32 R6, R0, 0x8, R6 ;  /* 0x0000000800067825 */ /* 0x004fc600078e0006 */
[----:B------:R-:W2:Y:S04]  /*3040*/  LDG.E R11, desc[UR36][R4.64+0x4] ;  /* 0x00000424040b7981 */ /* 0x000ea8000c1e1900 */
[----:B------:R-:W4:Y:S04]  /*3050*/  LDG.E R0, desc[UR36][R6.64] ;  /* 0x0000002406007981 */ /* 0x000f28000c1e1900 */
[----:B------:R-:W5:Y:S04]  /*3060*/  LDG.E R12, desc[UR36][R6.64+0x4] ;  /* 0x00000424060c7981 */ /* 0x000f68000c1e1900 */
[----:B---3--:R3:W-:Y:S04]  /*3070*/  STG.E desc[UR36][R6.64], R3 ;  /* 0x0000000306007986 */ /* 0x0087e8000c101924 */
[----:B--2---:R3:W-:Y:S01]  /*3080*/  STG.E desc[UR36][R6.64+0x4], R11 ;  /* 0x0000040b06007986 */ /* 0x0047e2000c101924 */
[----:B----4-:R-:W-:Y:S01]  /*3090*/  FADD R0, R3, -R0 ;  /* 0x8000000003007221 */ /* 0x010fe20000000000 */
[----:B-----5:R-:W-:-:S05]  /*30a0*/  FADD R13, R11, -R12 ;  /* 0x8000000c0b0d7221 */ /* 0x020fca0000000000 */
[----:B------:R-:W-:-:S04]  /*30b0*/  FMNMX R0, |R0|, |R13|, !PT ;  /* 0x4000000d00007209 */ /* 0x000fc80007800200 */
[----:B-1----:R-:W-:-:S04]  /*30c0*/  FSETP.GT.AND P0, PT, R0, UR4, PT ;  /* 0x0000000400007c0b */ /* 0x002fc8000bf04000 */
[----:B---3--:R-:W-:-:S09]  /*30d0*/  SEL R10, R10, 0x1, !P0 ;  /* 0x000000010a0a7807 */ /* 0x008fd20004000000 */
.L_x_52:
[----:B------:R-:W-:-:S07]  /*30e0*/  LOP3.LUT R7, R10, 0x1, RZ, 0x3c, !PT ;  /* 0x000000010a077812 */ /* 0x000fce00078e3cff */
.L_x_49:
[----:B------:R-:W1:Y:S01]  /*30f0*/  LDC.64 R4, c[0x0][0x398] ;  /* 0x0000e600ff047b82 */ /* 0x000e620000000a00 */
[----:B------:R-:W-:Y:S01]  /*3100*/  ISETP.NE.AND P0, PT, R7, RZ, PT ;  /* 0x000000ff0700720c */ /* 0x000fe20003f05270 */
[----:B------:R-:W2:Y:S01]  /*3110*/  LDCU.64 UR38, c[0x0][0x388] ;  /* 0x00007100ff2677ac */ /* 0x000ea20008000a00 */
[----:B-1----:R1:W-:Y:S11]  /*3120*/  STG.E desc[UR36][R4.64], R7 ;  /* 0x0000000704007986 */ /* 0x0023f6000c101924 */
[----:B--2---:R-:W-:Y:S05]  /*3130*/  @!P0 BRA `(.L_x_55) ;  /* 0x0000002000588947 */ /* 0x004fea0003800000 */
[----:B------:R-:W2:Y:S01]  /*3140*/  LDG.E R10, desc[UR36][R8.64] ;  /* 0x00000024080a7981 */ /* 0x000ea2000c1e1900 */
[----:B------:R-:W-:Y:S01]  /*3150*/  IMAD.MOV.U32 R11, RZ, RZ, 0xa ;  /* 0x0000000aff0b7424 */ /* 0x000fe200078e00ff */
[----:B------:R-:W-:Y:S01]  /*3160*/  MOV R0, 0x0 ;  /* 0x0000000000007802 */ /* 0x000fe20000000f00 */
[----:B------:R-:W3:Y:S01]  /*3170*/  LDCU.64 UR4, c[0x4][0x10] ;  /* 0x01000200ff0477ac */ /* 0x000ee20008000a00 */
[----:B------:R-:W-:Y:S02]  /*3180*/  IMAD.MOV.U32 R6, RZ, RZ, R2 ;  /* 0x000000ffff067224 */ /* 0x000fe400078e0002 */
[----:B------:R4:W0:Y:S01]  /*3190*/  LDC.64 R12, c[0x4][R0] ;  /* 0x01000000000c7b82 */ /* 0x0008220000000a00 */
[----:B-1----:R-:W-:Y:S02]  /*31a0*/  IMAD.MOV.U32 R7, RZ, RZ, R16 ;  /* 0x000000ffff077224 */ /* 0x002fe400078e0010 */
[----:B---3--:R-:W-:Y:S01]  /*31b0*/  IMAD.U32 R4, RZ, RZ, UR4 ;  /* 0x00000004ff047e24 */ /* 0x008fe2000f8e00ff */
[----:B------:R-:W-:Y:S01]  /*31c0*/  MOV R5, UR5 ;  /* 0x0000000500057c02 */ /* 0x000fe20008000f00 */
[----:B0-2---:R4:W-:Y:S06]  /*31d0*/  STL.64 [R1], R10 ;  /* 0x0000000a01007387 */ /* 0x0059ec0000100a00 */
[----:B------:R-:W-:-:S07]  /*31e0*/  LEPC R20, `(.L_x_56) ;  /* 0x000000001014794e */ /* 0x000fce0000000000 */
[----:B----4-:R-:W-:Y:S05]  /*31f0*/  CALL.ABS.NOINC R12 ;  /* 0x000000000c007343 */ /* 0x010fea0003c00000 */
.L_x_56:
[----:B------:R-:W-:Y:S01]  /*3200*/  ISETP.GE.AND P6, PT, R17, 0x1, PT ;  /* 0x000000011100780c */ /* 0x000fe20003fc6270 */
[----:B------:R-:W-:-:S12]  /*3210*/  BSSY.RECONVERGENT B7, `(.L_x_55) ;  /* 0x0000208000077945 */ /* 0x000fd80003800200 */
[----:B------:R-:W-:Y:S05]  /*3220*/  @!P6 BRA `(.L_x_57) ;  /* 0x000000200018e947 */ /* 0x000fea0003800000 */
[----:B------:R-:W0:Y:S01]  /*3230*/  LDCU UR4, c[0x0][0x3a0] ;  /* 0x00007400ff0477ac */ /* 0x000e220008000800 */
[----:B------:R-:W-:Y:S01]  /*3240*/  HFMA2 R22, -RZ, RZ, 0, 0 ;  /* 0x00000000ff167431 */ /* 0x000fe200000001ff */
[----:B0-----:R-:W-:-:S09]  /*3250*/  UISETP.GE.U32.AND UP0, UPT, UR4, 0x10, UPT ;  /* 0x000000100400788c */ /* 0x001fd2000bf06070 */
[----:B------:R-:W-:Y:S05]  /*3260*/  BRA.U !UP0, `(.L_x_58) ;  /* 0x0000001108447547 */ /* 0x000fea000b800000 */
[----:B------:R-:W0:Y:S01]  /*3270*/  LDCU.64 UR6, c[0x0][0x380] ;  /* 0x00007000ff0677ac */ /* 0x000e220008000a00 */
[----:B------:R-:W-:Y:S01]  /*3280*/  BSSY.RECONVERGENT B6, `(.L_x_58) ;  /* 0x000010f000067945 */ /* 0x000fe20003800200 */
[----:B------:R-:W-:Y:S01]  /*3290*/  IMAD.MOV.U32 R17, RZ, RZ, RZ ;  /* 0x000000ffff117224 */ /* 0x000fe200078e00ff */
[----:B------:R-:W-:-:S06]  /*32a0*/  ULOP3.LUT UR4, UR4, 0x7ffffff0, URZ, 0xc0, !UPT ;  /* 0x7ffffff004047892 */ /* 0x000fcc000f8ec0ff */
[----:B------:R-:W-:Y:S01]  /*32b0*/  IMAD.U32 R22, RZ, RZ, UR4 ;  /* 0x00000004ff167e24 */ /* 0x000fe2000f8e00ff */
[----:B0-----:R-:W-:-:S04]  /*32c0*/  UIADD3 UR5, UP0, UPT, UR6, 0x40, URZ ;  /* 0x0000004006057890 */ /* 0x001fc8000ff1e0ff */
[----:B------:R-:W-:Y:S02]  /*32d0*/  UIADD3.X UR6, UPT, UPT, URZ, UR7, URZ, UP0, !UPT ;  /* 0x00000007ff067290 */ /* 0x000fe400087fe4ff */
[----:B------:R-:W-:-:S04]  /*32e0*/  MOV R18, UR5 ;  /* 0x0000000500127c02 */ /* 0x000fc80008000f00 */
[----:B------:R-:W-:-:S07]  /*32f0*/  IMAD.U32 R19, RZ, RZ, UR6 ;  /* 0x00000006ff137e24 */ /* 0x000fce000f8e00ff */
.L_x_75:
[----:B------:R-:W2:Y:S04]  /*3300*/  LDG.E R0, desc[UR36][R18.64+-0x40] ;  /* 0xffffc02412007981 */ /* 0x000ea8000c1e1900 */
[----:B------:R-:W3:Y:S01]  /*3310*/  LDG.E R3, desc[UR36][R18.64+-0x3c] ;  /* 0xffffc42412037981 */ /* 0x000ee2000c1e1900 */
[----:B------:R-:W0:Y:S01]  /*3320*/  LDCU UR4, c[0x0][0x2f8] ;  /* 0x00005f00ff0477ac */ /* 0x000e220008000800 */
[----:B------:R-:W-:Y:S01]  /*3330*/  MOV R23, 0x0 ;  /* 0x0000000000177802 */ /* 0x000fe20000000f00 */
[----:B------:R-:W-:Y:S01]  /*3340*/  IMAD.MOV.U32 R6, RZ, RZ, R2 ;  /* 0x000000ffff067224 */ /* 0x000fe200078e0002 */
[----:B------:R-:W-:Y:S02]  /*3350*/  MOV R7, R16 ;  /* 0x0000001000077202 */ /* 0x000fe40000000f00 */
[----:B------:R1:W4:Y:S01]  /*3360*/  LDC.64 R12, c[0x4][R23] ;  /* 0x01000000170c7b82 */ /* 0x0003220000000a00 */
[----:B0-----:R-:W-:Y:S01]  /*3370*/  VIADD R24, R2, -UR4 ;  /* 0x8000000402187c36 */ /* 0x001fe20008000000 */
[----:B------:R-:W0:Y:S04]  /*3380*/  LDCU.64 UR4, c[0x4][0x18] ;  /* 0x01000300ff0477ac */ /* 0x000e280008000a00 */
[----:B------:R1:W-:Y:S01]  /*3390*/  STL [R24], R17 ;  /* 0x0000001118007387 */ /* 0x0003e20000100800 */
[----:B0-----:R-:W-:Y:S01]  /*33a0*/  MOV R4, UR4 ;  /* 0x0000000400047c02 */ /* 0x001fe20008000f00 */
[----:B------:R-:W-:Y:S01]  /*33b0*/  IMAD.U32 R5, RZ, RZ, UR5 ;  /* 0x00000005ff057e24 */ /* 0x000fe2000f8e00ff */
[----:B--2---:R-:W0:Y:S08]  /*33c0*/  F2F.F64.F32 R8, R0 ;  /* 0x0000000000087310 */ /* 0x004e300000201800 */
[----:B---3--:R-:W2:Y:S01]  /*33d0*/  F2F.F64.F32 R10, R3 ;  /* 0x00000003000a7310 */ /* 0x008ea20000201800 */
[----:B0-----:R1:W-:Y:S04]  /*33e0*/  STL.64 [R24+0x8], R8 ;  /* 0x0000080818007387 */ /* 0x0013e80000100a00 */
[----:B--2-4-:R1:W-:Y:S02]  /*33f0*/  STL.64 [R24+0x10], R10 ;  /* 0x0000100a18007387 */ /* 0x0143e40000100a00 */
[----:B------:R-:W-:-:S07]  /*3400*/  LEPC R20, `(.L_x_59) ;  /* 0x000000001014794e */ /* 0x000fce0000000000 */
[----:B-1----:R-:W-:Y:S05]  /*3410*/  CALL.ABS.NOINC R12 ;  /* 0x000000000c007343 */ /* 0x002fea0003c00000 */
.L_x_59:
[----:B------:R-:W2:Y:S04]  /*3420*/  LDG.E R0, desc[UR36][R18.64+-0x38] ;  /* 0xffffc82412007981 */ /* 0x000ea8000c1e1900 */
[----:B------:R-:W3:Y:S01]  /*3430*/  LDG.E R3, desc[UR36][R18.64+-0x34] ;  /* 0xffffcc2412037981 */ /* 0x000ee2000c1e1900 */
[----:B------:R-:W-:Y:S01]  /*3440*/  VIADD R13, R17, 0x1 ;  /* 0x00000001110d7836 */ /* 0x000fe20000000000 */
[----:B------:R0:W1:Y:S01]  /*3450*/  LDC.64 R14, c[0x4][R23] ;  /* 0x01000000170e7b82 */ /* 0x0000620000000a00 */
[----:B------:R-:W4:Y:S01]  /*3460*/  LDCU.64 UR4, c[0x4][0x18] ;  /* 0x01000300ff0477ac */ /* 0x000f220008000a00 */
[----:B------:R-:W-:Y:S02]  /*3470*/  IMAD.MOV.U32 R6, RZ, RZ, R2 ;  /* 0x000000ffff067224 */ /* 0x000fe400078e0002 */
[----:B------:R0:W-:Y:S01]  /*3480*/  STL [R24], R13 ;  /* 0x0000000d18007387 */ /* 0x0001e20000100800 */
[----:B------:R-:W-:-:S02]  /*3490*/  IMAD.MOV.U32 R7, RZ, RZ, R16 ;  /* 0x000000ffff077224 */ /* 0x000fc400078e0010 */
[----:B----4-:R-:W-:Y:S01]  /*34a0*/  IMAD.U32 R4, RZ, RZ, UR4 ;  /* 0x00000004ff047e24 */ /* 0x010fe2000f8e00ff */
[----:B------:R-:W-:Y:S01]  /*34b0*/  MOV R5, UR5 ;  /* 0x0000000500057c02 */ /* 0x000fe20008000f00 */
[----:B--2---:R-:W2:Y:S08]  /*34c0*/  F2F.F64.F32 R8, R0 ;  /* 0x0000000000087310 */ /* 0x004eb00000201800 */
[----:B---3--:R-:W3:Y:S01]  /*34d0*/  F2F.F64.F32 R10, R3 ;  /* 0x00000003000a7310 */ /* 0x008ee20000201800 */
[----:B--2---:R0:W-:Y:S04]  /*34e0*/  STL.64 [R24+0x8], R8 ;  /* 0x0000080818007387 */ /* 0x0041e80000100a00 */
[----:B-1-3--:R0:W-:Y:S02]  /*34f0*/  STL.64 [R24+0x10], R10 ;  /* 0x0000100a18007387 */ /* 0x00a1e40000100a00 */
[----:B------:R-:W-:-:S07]  /*3500*/  LEPC R20, `(.L_x_60) ;  /* 0x000000001014794e */ /* 0x000fce0000000000 */
[----:B0-----:R-:W-:Y:S05]  /*3510*/  CALL.ABS.NOINC R14 ;  /* 0x000000000e007343 */ /* 0x001fea0003c00000 */
.L_x_60:
[----:B------:R-:W2:Y:S04]  /*3520*/  LDG.E R0, desc[UR36][R18.64+-0x30] ;  /* 0xffffd02412007981 */ /* 0x000ea8000c1e1900 */
[----:B------:R-:W3:Y:S01]  /*3530*/  LDG.E R3, desc[UR36][R18.64+-0x2c] ;  /* 0xffffd42412037981 */ /* 0x000ee2000c1e1900 */
[----:B------:R-:W-:Y:S01]  /*3540*/  IADD3 R13, PT, PT, R17, 0x2, RZ ;  /* 0x00000002110d7810 */ /* 0x000fe20007ffe0ff */
[----:B------:R0:W1:Y:S01]  /*3550*/  LDC.64 R14, c[0x4][R23] ;  /* 0x01000000170e7b82 */ /* 0x0000620000000a00 */
[----:B------:R-:W4:Y:S01]  /*3560*/  LDCU.64 UR4, c[0x4][0x18] ;  /* 0x01000300ff0477ac */ /* 0x000f220008000a00 */
[----:B------:R-:W-:Y:S01]  /*3570*/  MOV R6, R2 ;  /* 0x0000000200067202 */ /* 0x000fe20000000f00 */
[----:B------:R-:W-:Y:S01]  /*3580*/  IMAD.MOV.U32 R7, RZ, RZ, R16 ;  /* 0x000000ffff077224 */ /* 0x000fe200078e0010 */
[----:B------:R0:W-:Y:S01]  /*3590*/  STL [R24], R13 ;  /* 0x0000000d18007387 */ /* 0x0001e20000100800 */
[----:B----4-:R-:W-:-:S02]  /*35a0*/  IMAD.U32 R4, RZ, RZ, UR4 ;  /* 0x00000004ff047e24 */ /* 0x010fc4000f8e00ff */
[----:B------:R-:W-:Y:S01]  /*35b0*/  IMAD.U32 R5, RZ, RZ, UR5 ;  /* 0x00000005ff057e24 */ /* 0x000fe2000f8e00ff */
[----:B--2---:R-:W2:Y:S08]  /*35c0*/  F2F.F64.F32 R8, R0 ;  /* 0x0000000000087310 */ /* 0x004eb00000201800 */
[----:B---3--:R-:W3:Y:S01]  /*35d0*/  F2F.F64.F32 R10, R3 ;  /* 0x00000003000a7310 */ /* 0x008ee20000201800 */
[----:B--2---:R0:W-:Y:S04]  /*35e0*/  STL.64 [R24+0x8], R8 ;  /* 0x0000080818007387 */ /* 0x0041e80000100a00 */
[----:B-1-3--:R0:W-:Y:S02]  /*35f0*/  STL.64 [R24+0x10], R10 ;  /* 0x0000100a18007387 */ /* 0x00a1e40000100a00 */
[----:B------:R-:W-:-:S07]  /*3600*/  LEPC R20, `(.L_x_61) ;  /* 0x000000001014794e */ /* 0x000fce0000000000 */
[----:B0-----:R-:W-:Y:S05]  /*3610*/  CALL.ABS.NOINC R14 ;  /* 0x000000000e007343 */ /* 0x001fea0003c00000 */
.L_x_61:
[----:B------:R-:W2:Y:S04]  /*3620*/  LDG.E R0, desc[UR36][R18.64+-0x28] ;  /* 0xffffd82412007981 */ /* 0x000ea8000c1e1900 */
[----:B------:R-:W3:Y:S01]  /*3630*/  LDG.E R3, desc[UR36][R18.64+-0x24] ;  /* 0xffffdc2412037981 */ /* 0x000ee2000c1e1900 */
[----:B------:R-:W-:Y:S01]  /*3640*/  VIADD R13, R17, 0x3 ;  /* 0x00000003110d7836 */ /* 0x000fe20000000000 */
[----:B------:R0:W1:Y:S01]  /*3650*/  LDC.64 R14, c[0x4][R23] ;  /* 0x01000000170e7b82 */ /* 0x0000620000000a00 */
[----:B------:R-:W4:Y:S01]  /*3660*/  LDCU.64 UR4, c[0x4][0x18] ;  /* 0x01000300ff0477ac */ /* 0x000f220008000a00 */
[----:B------:R-:W-:Y:S01]  /*3670*/  IMAD.MOV.U32 R6, RZ, RZ, R2 ;  /* 0x000000ffff067224 */ /* 0x000fe200078e0002 */
[----:B------:R-:W-:Y:S01]  /*3680*/  MOV R7, R16 ;  /* 0x0000001000077202 */ /* 0x000fe20000000f00 */
[----:B------:R0:W-:Y:S01]  /*3690*/  STL [R24], R13 ;  /* 0x0000000d18007387 */ /* 0x0001e20000100800 */
[----:B----4-:R-:W-:Y:S01]  /*36a0*/  MOV R4, UR4 ;  /* 0x0000000400047c02 */ /* 0x010fe20008000f00 */
[----:B------:R-:W-:Y:S01]  /*36b0*/  IMAD.U32 R5, RZ, RZ, UR5 ;  /* 0x00000005ff057e24 */ /* 0x000fe2000f8e00ff */
[----:B--2---:R-:W2:Y:S08]  /*36c0*/  F2F.F64.F32 R8, R0 ;  /* 0x0000000000087310 */ /* 0x004eb00000201800 */
[----:B---3--:R-:W3:Y:S01]  /*36d0*/  F2F.F64.F32 R10, R3 ;  /* 0x00000003000a7310 */ /* 0x008ee20000201800 */
[----:B--2---:R0:W-:Y:S04]  /*36e0*/  STL.64 [R24+0x8], R8 ;  /* 0x0000080818007387 */ /* 0x0041e80000100a00 */
[----:B-1-3--:R0:W-:Y:S02]  /*36f0*/  STL.64 [R24+0x10], R10 ;  /* 0x0000100a18007387 */ /* 0x00a1e40000100a00 */
[----:B------:R-:W-:-:S07]  /*3700*/  LEPC R20, `(.L_x_62) ;  /* 0x000000001014794e */ /* 0x000fce0000000000 */
[----:B0-----:R-:W-:Y:S05]  /*3710*/  CALL.ABS.NOINC R14 ;  /* 0x000000000e007343 */ /* 0x001fea0003c00000 */
.L_x_62:
        /* <DEDUP_REMOVED lines=16> */
.L_x_63:
        /* <DEDUP_REMOVED lines=16> */
.L_x_64:
        /* <DEDUP_REMOVED lines=16> */
.L_x_65:
        /* <DEDUP_REMOVED lines=16> */
.L_x_66:
        /* <DEDUP_REMOVED lines=16> */
.L_x_67:
        /* <DEDUP_REMOVED lines=16> */
.L_x_68:
        /* <DEDUP_REMOVED lines=16> */
.L_x_69:
        /* <DEDUP_REMOVED lines=16> */
.L_x_70:
        /* <DEDUP_REMOVED lines=16> */
.L_x_71:
        /* <DEDUP_REMOVED lines=16> */
.L_x_72:
        /* <DEDUP_REMOVED lines=16> */
.L_x_73:
        /* <DEDUP_REMOVED lines=16> */
.L_x_74:
[----:B------:R-:W-:Y:S01]  /*4320*/  VIADD R17, R17, 0x10 ;  /* 0x0000001011117836 */ /* 0x000fe20000000000 */
[----:B------:R-:W-:-:S04]  /*4330*/  IADD3 R18, P1, PT, R18, 0x80, RZ ;  /* 0x0000008012127810 */ /* 0x000fc80007f3e0ff */
[----:B------:R-:W-:Y:S01]  /*4340*/  ISETP.NE.AND P0, PT, R17, R22, PT ;  /* 0x000000161100720c */ /* 0x000fe20003f05270 */
[----:B------:R-:W-:-:S12]  /*4350*/  IMAD.X R19, RZ, RZ, R19, P1 ;  /* 0x000000ffff137224 */ /* 0x000fd800008e0613 */
[----:B------:R-:W-:Y:S05]  /*4360*/  @P0 BRA `(.L_x_75) ;  /* 0xffffffec00e40947 */ /* 0x000fea000383ffff */
[----:B------:R-:W-:Y:S05]  /*4370*/  BSYNC.RECONVERGENT B6 ;  /* 0x0000000000067941 */ /* 0x000fea0003800200 */
.L_x_58:
[----:B------:R-:W0:Y:S02]  /*4380*/  LDC R23, c[0x0][0x3a0] ;  /* 0x0000e800ff177b82 */ /* 0x000e240000000800 */
[----:B0-----:R-:W-:-:S13]  /*4390*/  LOP3.LUT P0, R0, R23, 0xf, RZ, 0xc0, !PT ;  /* 0x0000000f17007812 */ /* 0x001fda000780c0ff */
[----:B------:R-:W-:Y:S05]  /*43a0*/  @!P0 BRA `(.L_x_57) ;  /* 0x0000000c00b88947 */ /* 0x000fea0003800000 */
[----:B------:R-:W-:Y:S02]  /*43b0*/  ISETP.GE.U32.AND P0, PT, R0, 0x8, PT ;  /* 0x000000080000780c */ /* 0x000fe40003f06070 */
[----:B------:R-:W-:-:S11]  /*43c0*/  LOP3.LUT R23, R23, 0x7, RZ, 0xc0, !PT ;  /* 0x0000000717177812 */ /* 0x000fd600078ec0ff */
[----:B------:R-:W-:Y:S05]  /*43d0*/  @!P0 BRA `(.L_x_76) ;  /* 0x00000008000c8947 */ /* 0x000fea0003800000 */
[----:B------:R-:W0:Y:S01]  /*43e0*/  LDC.64 R18, c[0x0][0x380] ;  /* 0x0000e000ff127b82 */ /* 0x000e220000000a00 */
[----:B------:R-:W-:Y:S01]  /*43f0*/  MOV R17, 0x0 ;  /* 0x0000000000117802 */ /* 0x000fe20000000f00 */
[----:B------:R-:W1:Y:S01]  /*4400*/  LDCU.64 UR4, c[0x4][0x18] ;  /* 0x01000300ff0477ac */ /* 0x000e620008000a00 */
[----:B0-----:R-:W-:-:S05]  /*4410*/  IMAD.WIDE.U32 R18, R22, 0x8, R18 ;  /* 0x0000000816127825 */ /* 0x001fca00078e0012 */
[----:B------:R-:W2:Y:S04]  /*4420*/  LDG.E R0, desc[UR36][R18.64] ;  /* 0x0000002412007981 */ /* 0x000ea8000c1e1900 */
[----:B------:R-:W3:Y:S01]  /*4430*/  LDG.E R3, desc[UR36][R18.64+0x4] ;  /* 0x0000042412037981 */ /* 0x000ee2000c1e1900 */
[----:B------:R0:W4:Y:S01]  /*4440*/  LDC.64 R12, c[0x4][R17] ;  /* 0x01000000110c7b82 */ /* 0x0001220000000a00 */
[----:B-1----:R-:W-:Y:S01]  /*4450*/  MOV R4, UR4 ;  /* 0x0000000400047c02 */ /* 0x002fe20008000f00 */
[----:B------:R-:W-:Y:S01]  /*4460*/  IMAD.U32 R5, RZ, RZ, UR5 ;  /* 0x00000005ff057e24 */ /* 0x000fe2000f8e00ff */
[----:B------:R0:W-:Y:S01]  /*4470*/  STL [R1], R22 ;  /* 0x0000001601007387 */ /* 0x0001e20000100800 */
[----:B------:R-:W-:Y:S01]  /*4480*/  IMAD.MOV.U32 R6, RZ, RZ, R2 ;  /* 0x000000ffff067224 */ /* 0x000fe200078e0002 */
[----:B------:R-:W-:Y:S01]  /*4490*/  MOV R7, R16 ;  /* 0x0000001000077202 */ /* 0x000fe20000000f00 */
[----:B--2---:R-:W1:Y:S08]  /*44a0*/  F2F.F64.F32 R8, R0 ;  /* 0x0000000000087310 */ /* 0x004e700000201800 */
[----:B---3--:R-:W2:Y:S01]  /*44b0*/  F2F.F64.F32 R10, R3 ;  /* 0x00000003000a7310 */ /* 0x008ea20000201800 */
[----:B-1----:R0:W-:Y:S04]  /*44c0*/  STL.64 [R1+0x8], R8 ;  /* 0x0000080801007387 */ /* 0x0021e80000100a00 */
[----:B--2-4-:R0:W-:Y:S02]  /*44d0*/  STL.64 [R1+0x10], R10 ;  /* 0x0000100a01007387 */ /* 0x0141e40000100a00 */
[----:B------:R-:W-:-:S07]  /*44e0*/  LEPC R20, `(.L_x_77) ;  /* 0x000000001014794e */ /* 0x000fce0000000000 */
[----:B0-----:R-:W-:Y:S05]  /*44f0*/  CALL.ABS.NOINC R12 ;  /* 0x000000000c007343 */ /* 0x001fea0003c00000 */
.L_x_77:
        /* <DEDUP_REMOVED lines=16> */
.L_x_78:
        /* <DEDUP_REMOVED lines=16> */
.L_x_79:
        /* <DEDUP_REMOVED lines=16> */
.L_x_80:
        /* <DEDUP_REMOVED lines=16> */
.L_x_81:
        /* <DEDUP_REMOVED lines=16> */
.L_x_82:
        /* <DEDUP_REMOVED lines=16> */
.L_x_83:
        /* <DEDUP_REMOVED lines=16> */
.L_x_84:
[----:B------:R-:W-:-:S07]  /*4c00*/  IADD3 R22, PT, PT, R22, 0x8, RZ ;  /* 0x0000000816167810 */ /* 0x000fce0007ffe0ff */
.L_x_76:
[----:B------:R-:W-:-:S13]  /*4c10*/  ISETP.NE.AND P0, PT, R23, RZ, PT ;  /* 0x000000ff1700720c */ /* 0x000fda0003f05270 */
[----:B------:R-:W-:Y:S05]  /*4c20*/  @!P0 BRA `(.L_x_57) ;  /* 0x0000000400988947 */ /* 0x000fea0003800000 */
[----:B------:R-:W0:Y:S01]  /*4c30*/  LDC R0, c[0x0][0x3a0] ;  /* 0x0000e800ff007b82 */ /* 0x000e220000000800 */
[----:B------:R-:W-:Y:S02]  /*4c40*/  ISETP.GE.U32.AND P0, PT, R23, 0x4, PT ;  /* 0x000000041700780c */ /* 0x000fe40003f06070 */
[----:B0-----:R-:W-:-:S11]  /*4c50*/  LOP3.LUT R23, R0, 0x3, RZ, 0xc0, !PT ;  /* 0x0000000300177812 */ /* 0x001fd600078ec0ff */
        /* <DEDUP_REMOVED lines=8> */
[----:B-1----:R-:W-:Y:S01]  /*4ce0*/  IMAD.U32 R4, RZ, RZ, UR4 ;  /* 0x00000004ff047e24 */ /* 0x002fe2000f8e00ff */
[----:B------:R-:W-:Y:S01]  /*4cf0*/  MOV R6, R2 ;  /* 0x0000000200067202 */ /* 0x000fe20000000f00 */
[----:B------:R0:W-:Y:S01]  /*4d00*/  STL [R1], R22 ;  /* 0x0000001601007387 */ /* 0x0001e20000100800 */
[----:B------:R-:W-:Y:S02]  /*4d10*/  IMAD.U32 R5, RZ, RZ, UR5 ;  /* 0x00000005ff057e24 */ /* 0x000fe4000f8e00ff */
[----:B------:R-:W-:Y:S01]  /*4d20*/  IMAD.MOV.U32 R7, RZ, RZ, R16 ;  /* 0x000000ffff077224 */ /* 0x000fe200078e0010 */
[----:B--2---:R-:W1:Y:S08]  /*4d30*/  F2F.F64.F32 R8, R0 ;  /* 0x0000000000087310 */ /* 0x004e700000201800 */
[----:B---3--:R-:W2:Y:S01]  /*4d40*/  F2F.F64.F32 R10, R3 ;  /* 0x00000003000a7310 */ /* 0x008ea20000201800 */
[----:B-1----:R0:W-:Y:S04]  /*4d50*/  STL.64 [R1+0x8], R8 ;  /* 0x0000080801007387 */ /* 0x0021e80000100a00 */
[----:B--2-4-:R0:W-:Y:S02]  /*4d60*/  STL.64 [R1+0x10], R10 ;  /* 0x0000100a01007387 */ /* 0x0141e40000100a00 */
[----:B------:R-:W-:-:S07]  /*4d70*/  LEPC R20, `(.L_x_86) ;  /* 0x000000001014794e */ /* 0x000fce0000000000 */
[----:B0-----:R-:W-:Y:S05]  /*4d80*/  CALL.ABS.NOINC R12 ;  /* 0x000000000c007343 */ /* 0x001fea0003c00000 */
.L_x_86:
        /* <DEDUP_REMOVED lines=16> */
.L_x_87:
        /* <DEDUP_REMOVED lines=16> */
.L_x_88:
        /* <DEDUP_REMOVED lines=16> */
.L_x_89:
[----:B------:R-:W-:-:S07]  /*5090*/  VIADD R22, R22, 0x4 ;  /* 0x0000000416167836 */ /* 0x000fce0000000000 */
.L_x_85:
[----:B------:R-:W-:-:S13]  /*50a0*/  ISETP.NE.AND P0, PT, R23, RZ, PT ;  /* 0x000000ff1700720c */ /* 0x000fda0003f05270 */
[----:B------:R-:W-:Y:S05]  /*50b0*/  @!P0 BRA `(.L_x_57) ;  /* 0x0000000000748947 */ /* 0x000fea0003800000 */
[----:B------:R-:W0:Y:S01]  /*50c0*/  LDC.64 R4, c[0x0][0x380] ;  /* 0x0000e000ff047b82 */ /* 0x000e220000000a00 */
[----:B------:R-:W-:Y:S01]  /*50d0*/  IADD3 R17, PT, PT, -R23, RZ, RZ ;  /* 0x000000ff17117210 */ /* 0x000fe20007ffe1ff */
[----:B0-----:R-:W-:-:S03]  /*50e0*/  IMAD.WIDE.U32 R4, R22, 0x8, R4 ;  /* 0x0000000816047825 */ /* 0x001fc600078e0004 */
[----:B------:R-:W-:-:S05]  /*50f0*/  IADD3 R18, P0, PT, R4, 0x4, RZ ;  /* 0x0000000404127810 */ /* 0x000fca0007f1e0ff */
[----:B------:R-:W-:-:S08]  /*5100*/  IMAD.X R19, RZ, RZ, R5, P0 ;  /* 0x000000ffff137224 */ /* 0x000fd000000e0605 */
.L_x_91:
[----:B------:R-:W2:Y:S04]  /*5110*/  LDG.E R0, desc[UR36][R18.64+-0x4] ;  /* 0xfffffc2412007981 */ /* 0x000ea8000c1e1900 */
[----:B------:R-:W3:Y:S01]  /*5120*/  LDG.E R3, desc[UR36][R18.64] ;  /* 0x0000002412037981 */ /* 0x000ee2000c1e1900 */
[----:B------:R-:W-:Y:S01]  /*5130*/  MOV R12, 0x0 ;  /* 0x00000000000c7802 */ /* 0x000fe20000000f00 */
[----:B------:R-:W0:Y:S01]  /*5140*/  LDCU.64 UR4, c[0x4][0x18] ;  /* 0x01000300ff0477ac */ /* 0x000e220008000a00 */
[----:B------:R-:W-:Y:S01]  /*5150*/  VIADD R17, R17, 0x1 ;  /* 0x0000000111117836 */ /* 0x000fe20000000000 */
[----:B------:R1:W-:Y:S01]  /*5160*/  STL [R1], R22 ;  /* 0x0000001601007387 */ /* 0x0003e20000100800 */
[----:B------:R-:W-:Y:S01]  /*5170*/  IMAD.MOV.U32 R6, RZ, RZ, R2 ;  /* 0x000000ffff067224 */ /* 0x000fe200078e0002 */
[----:B------:R-:W-:Y:S01]  /*5180*/  MOV R7, R16 ;  /* 0x0000001000077202 */ /* 0x000fe20000000f00 */
[----:B------:R-:W4:Y:S01]  /*5190*/  LDC.64 R12, c[0x4][R12] ;  /* 0x010000000c0c7b82 */ /* 0x000f220000000a00 */
[----:B------:R-:W-:-:S02]  /*51a0*/  ISETP.NE.AND P0, PT, R17, RZ, PT ;  /* 0x000000ff1100720c */ /* 0x000fc40003f05270 */
[----:B0-----:R-:W-:Y:S01]  /*51b0*/  MOV R4, UR4 ;  /* 0x0000000400047c02 */ /* 0x001fe20008000f00 */
[----:B------:R-:W-:Y:S01]  /*51c0*/  IMAD.U32 R5, RZ, RZ, UR5 ;  /* 0x00000005ff057e24 */ /* 0x000fe2000f8e00ff */
[----:B--2---:R0:W2:Y:S08]  /*51d0*/  F2F.F64.F32 R8, R0 ;  /* 0x0000000000087310 */ /* 0x0040b00000201800 */
[----:B---3--:R-:W3:Y:S01]  /*51e0*/  F2F.F64.F32 R10, R3 ;  /* 0x00000003000a7310 */ /* 0x008ee20000201800 */
[----:B0-----:R-:W-:Y:S01]  /*51f0*/  P2R R0, PR, RZ, 0x1 ;  /* 0x00000001ff007803 */ /* 0x001fe20000000000 */
[----:B--2---:R1:W-:Y:S04]  /*5200*/  STL.64 [R1+0x8], R8 ;  /* 0x0000080801007387 */ /* 0x0043e80000100a00 */
[----:B---34-:R1:W-:Y:S02]  /*5210*/  STL.64 [R1+0x10], R10 ;  /* 0x0000100a01007387 */ /* 0x0183e40000100a00 */
[----:B------:R-:W-:-:S07]  /*5220*/  LEPC R20, `(.L_x_90) ;  /* 0x000000001014794e */ /* 0x000fce0000000000 */
[----:B-1----:R-:W-:Y:S05]  /*5230*/  CALL.ABS.NOINC R12 ;  /* 0x000000000c007343 */ /* 0x002fea0003c00000 */
.L_x_90:
[----:B------:R-:W-:Y:S01]  /*5240*/  ISETP.NE.AND P6, PT, R17, RZ, PT ;  /* 0x000000ff1100720c */ /* 0x000fe20003fc5270 */
[----:B------:R-:W-:Y:S01]  /*5250*/  VIADD R22, R22, 0x1 ;  /* 0x0000000116167836 */ /* 0x000fe20000000000 */
[----:B------:R-:W-:-:S05]  /*5260*/  IADD3 R18, P0, PT, R18, 0x8, RZ ;  /* 0x0000000812127810 */ /* 0x000fca0007f1e0ff */
[----:B------:R-:W-:-:S06]  /*5270*/  IMAD.X R19, RZ, RZ, R19, P0 ;  /* 0x000000ffff137224 */ /* 0x000fcc00000e0613 */
[----:B------:R-:W-:Y:S05]  /*5280*/  @P6 BRA `(.L_x_91) ;  /* 0xfffffffc00a06947 */ /* 0x000fea000383ffff */
.L_x_57:
[----:B------:R-:W-:Y:S05]  /*5290*/  BSYNC.RECONVERGENT B7 ;  /* 0x0000000000077941 */ /* 0x000fea0003800200 */
.L_x_55:
[----:B------:R-:W2:Y:S02]  /*52a0*/  LDC R11, c[0x0][0x3a0] ;  /* 0x0000e800ff0b7b82 */ /* 0x000ea40000000800 */
[----:B--2---:R-:W-:-:S13]  /*52b0*/  ISETP.NE.AND P2, PT, R11, RZ, PT ;  /* 0x000000ff0b00720c */ /* 0x004fda0003f45270 */
[----:B------:R-:W-:Y:S05]  /*52c0*/  @!P2 BRA `(.L_x_92) ;  /* 0x0000000000f0a947 */ /* 0x000fea0003800000 */
[----:B0-----:R-:W-:-:S04]  /*52d0*/  IMAD.WIDE R2, R11, 0x8, RZ ;  /* 0x000000080b027825 */ /* 0x001fc800078e02ff */
[----:B-1----:R-:W-:Y:S01]  /*52e0*/  HFMA2 R7, -RZ, RZ, 0, 0 ;  /* 0x00000000ff077431 */ /* 0x002fe200000001ff */
[----:B------:R-:W-:Y:S01]  /*52f0*/  PLOP3.LUT P0, PT, PT, PT, PT, 0x80, 0x8 ;  /* 0x000000000008781c */ /* 0x000fe20003f0f070 */
[----:B------:R-:W-:Y:S01]  /*5300*/  IMAD.MOV.U32 R9, RZ, RZ, RZ ;  /* 0x000000ffff097224 */ /* 0x000fe200078e00ff */
[----:B------:R-:W-:-:S04]  /*5310*/  ISETP.GT.U32.AND P1, PT, R2, RZ, PT ;  /* 0x000000ff0200720c */ /* 0x000fc80003f24070 */
[----:B------:R-:W-:-:S13]  /*5320*/  ISETP.GT.U32.AND.EX P1, PT, R3, RZ, PT, P1 ;  /* 0x000000ff0300720c */ /* 0x000fda0003f24110 */
[----:B------:R-:W-:Y:S05]  /*5330*/  @P1 BRA `(.L_x_93) ;  /* 0x00000000001c1947 */ /* 0x000fea0003800000 */
[----:B------:R-:W0:Y:S02]  /*5340*/  LDCU.64 UR4, c[0x0][0x388] ;  /* 0x00007100ff0477ac */ /* 0x000e240008000a00 */
[----:B0-----:R-:W-:Y:S01]  /*5350*/  IADD3 R4, P0, PT, R7, UR4, RZ ;  /* 0x0000000407047c10 */ /* 0x001fe2000ff1e0ff */
[----:B------:R-:W-:-:S03]  /*5360*/  IMAD.MOV.U32 R7, RZ, RZ, 0x1 ;  /* 0x00000001ff077424 */ /* 0x000fc600078e00ff */
[----:B------:R-:W-:Y:S02]  /*5370*/  IADD3.X R5, PT, PT, R9, UR5, RZ, P0, !PT ;  /* 0x0000000509057c10 */ /* 0x000fe400087fe4ff */
[----:B------:R-:W-:Y:S02]  /*5380*/  PLOP3.LUT P0, PT, PT, PT, PT, 0x8, 0x80 ;  /* 0x000000000080781c */ /* 0x000fe40003f0e170 */
[----:B------:R-:W-:Y:S01]  /*5390*/  MOV R9, RZ ;  /* 0x000000ff00097202 */ /* 0x000fe20000000f00 */
[----:B------:R0:W-:Y:S10]  /*53a0*/  STG.E.U8 desc[UR36][R4.64], RZ ;  /* 0x000000ff04007986 */ /* 0x0001f4000c101124 */
.L_x_93:
[CC--:B------:R-:W-:Y:S02]  /*53b0*/  IADD3 R0, P4, PT, R2.reuse, -R7.reuse, RZ ;  /* 0x8000000702007210 */ /* 0x0c0fe40007f9e0ff */
[----:B------:R-:W-:Y:S02]  /*53c0*/  ISETP.GT.U32.AND P1, PT, R2, R7, PT ;  /* 0x000000070200720c */ /* 0x000fe40003f24070 */
[----:B------:R-:W-:Y:S01]  /*53d0*/  ISETP.LE.U32.AND P3, PT, R0, 0x3, PT ;  /* 0x000000030000780c */ /* 0x000fe20003f63070 */
[C---:B------:R-:W-:Y:S01]  /*53e0*/  IMAD.X R0, R3.reuse, 0x1, ~R9, P4 ;  /* 0x0000000103007824 */ /* 0x040fe200020e0e09 */
[----:B------:R-:W-:-:S04]  /*53f0*/  ISETP.GT.U32.AND.EX P1, PT, R3, R9, PT, P1 ;  /* 0x000000090300720c */ /* 0x000fc80003f24110 */
[----:B------:R-:W-:-:S13]  /*5400*/  ISETP.LE.U32.OR.EX P1, PT, R0, RZ, !P1, P3 ;  /* 0x000000ff0000720c */ /* 0x000fda0004f23530 */
[----:B------:R-:W-:Y:S05]  /*5410*/  @P1 BRA `(.L_x_94) ;  /* 0x0000000000401947 */ /* 0x000fea0003800000 */
[----:B------:R-:W-:Y:S01]  /*5420*/  IADD3 R0, P1, PT, R2, -0x3, RZ ;  /* 0xfffffffd02007810 */ /* 0x000fe20007f3e0ff */
[----:B------:R-:W-:Y:S01]  /*5430*/  BSSY.RECONVERGENT B0, `(.L_x_94) ;  /* 0x000000e000007945 */ /* 0x000fe20003800200 */
[----:B------:R-:W-:Y:S02]  /*5440*/  PLOP3.LUT P0, PT, PT, PT, PT, 0x8, 0x80 ;  /* 0x000000000080781c */ /* 0x000fe40003f0e170 */
[----:B------:R-:W-:-:S11]  /*5450*/  IADD3.X R6, PT, PT, R3, -0x1, RZ, P1, !PT ;  /* 0xffffffff03067810 */ /* 0x000fd60000ffe4ff */
.L_x_95:
[C---:B01----:R-:W-:Y:S02]  /*5460*/  IADD3 R4, P1, PT, R7.reuse, UR38, RZ ;  /* 0x0000002607047c10 */ /* 0x043fe4000ff3e0ff */
[----:B------:R-:W-:Y:S02]  /*5470*/  IADD3 R7, P3, PT, R7, 0x4, RZ ;  /* 0x0000000407077810 */ /* 0x000fe40007f7e0ff */
[----:B------:R-:W-:Y:S02]  /*5480*/  IADD3.X R5, PT, PT, R9, UR39, RZ, P1, !PT ;  /* 0x0000002709057c10 */ /* 0x000fe40008ffe4ff */
[----:B------:R-:W-:Y:S01]  /*5490*/  ISETP.GE.U32.AND P1, PT, R7, R0, PT ;  /* 0x000000000700720c */ /* 0x000fe20003f26070 */
[----:B------:R-:W-:Y:S02]  /*54a0*/  IMAD.X R9, RZ, RZ, R9, P3 ;  /* 0x000000ffff097224 */ /* 0x000fe400018e0609 */
[----:B------:R1:W-:Y:S03]  /*54b0*/  STG.E.U8 desc[UR36][R4.64], RZ ;  /* 0x000000ff04007986 */ /* 0x0003e6000c101124 */
[----:B------:R-:W-:Y:S01]  /*54c0*/  ISETP.GE.U32.AND.EX P1, PT, R9, R6, PT, P1 ;  /* 0x000000060900720c */ /* 0x000fe20003f26110 */
[----:B------:R1:W-:Y:S04]  /*54d0*/  STG.E.U8 desc[UR36][R4.64+0x1], RZ ;  /* 0x000001ff04007986 */ /* 0x0003e8000c101124 */
[----:B------:R1:W-:Y:S04]  /*54e0*/  STG.E.U8 desc[UR36][R4.64+0x2], RZ ;  /* 0x000002ff04007986 */ /* 0x0003e8000c101124 */
[----:B------:R1:W-:Y:S04]  /*54f0*/  STG.E.U8 desc[UR36][R4.64+0x3], RZ ;  /* 0x000003ff04007986 */ /* 0x0003e8000c101124 */
[----:B------:R-:W-:Y:S05]  /*5500*/  @!P1 BRA `(.L_x_95) ;  /* 0xfffffffc00d49947 */ /* 0x000fea000383ffff */
[----:B------:R-:W-:Y:S05]  /*5510*/  BSYNC.RECONVERGENT B0 ;  /* 0x0000000000007941 */ /* 0x000fea0003800200 */
.L_x_94:
[CC--:B------:R-:W-:Y:S01]  /*5520*/  IADD3 R0, P4, PT, R2.reuse, -R7.reuse, RZ ;  /* 0x8000000702007210 */ /* 0x0c0fe20007f9e0ff */
[----:B------:R-:W-:Y:S01]  /*5530*/  BSSY.RECONVERGENT B0, `(.L_x_96) ;  /* 0x000000f000007945 */ /* 0x000fe20003800200 */
[----:B------:R-:W-:Y:S02]  /*5540*/  ISETP.GT.U32.AND P3, PT, R2, R7, PT ;  /* 0x000000070200720c */ /* 0x000fe40003f64070 */
[----:B------:R-:W-:Y:S02]  /*5550*/  ISETP.LE.U32.AND P1, PT, R0, 0x1, PT ;  /* 0x000000010000780c */ /* 0x000fe40003f23070 */
[CC--:B------:R-:W-:Y:S02]  /*5560*/  ISETP.GT.U32.AND.EX P3, PT, R3.reuse, R9.reuse, PT, P3 ;  /* 0x000000090300720c */ /* 0x0c0fe40003f64130 */
[----:B------:R-:W-:-:S04]  /*5570*/  IADD3.X R0, PT, PT, R3, ~R9, RZ, P4, !PT ;  /* 0x8000000903007210 */ /* 0x000fc800027fe4ff */
[----:B------:R-:W-:-:S13]  /*5580*/  ISETP.LE.U32.OR.EX P1, PT, R0, RZ, !P3, P1 ;  /* 0x000000ff0000720c */ /* 0x000fda0005f23510 */
[----:B------:R-:W-:Y:S05]  /*5590*/  @P1 BRA `(.L_x_97) ;  /* 0x0000000000201947 */ /* 0x000fea0003800000 */
[----:B------:R-:W0:Y:S02]  /*55a0*/  LDCU.64 UR4, c[0x0][0x388] ;  /* 0x00007100ff0477ac */ /* 0x000e240008000a00 */
[C---:B01----:R-:W-:Y:S02]  /*55b0*/  IADD3 R4, P0, PT, R7.reuse, UR4, RZ ;  /* 0x0000000407047c10 */ /* 0x043fe4000ff1e0ff */
[----:B------:R-:W-:Y:S02]  /*55c0*/  IADD3 R7, P1, PT, R7, 0x2, RZ ;  /* 0x0000000207077810 */ /* 0x000fe40007f3e0ff */
[----:B------:R-:W-:Y:S02]  /*55d0*/  IADD3.X R5, PT, PT, R9, UR5, RZ, P0, !PT ;  /* 0x0000000509057c10 */ /* 0x000fe400087fe4ff */
[----:B------:R-:W-:Y:S01]  /*55e0*/  PLOP3.LUT P0, PT, PT, PT, PT, 0x8, 0x80 ;  /* 0x000000000080781c */ /* 0x000fe20003f0e170 */
[----:B------:R-:W-:Y:S02]  /*55f0*/  IMAD.X R9, RZ, RZ, R9, P1 ;  /* 0x000000ffff097224 */ /* 0x000fe400008e0609 */
[----:B------:R2:W-:Y:S04]  /*5600*/  STG.E.U8 desc[UR36][R4.64], RZ ;  /* 0x000000ff04007986 */ /* 0x0005e8000c101124 */
[----:B------:R2:W-:Y:S06]  /*5610*/  STG.E.U8 desc[UR36][R4.64+0x1], RZ ;  /* 0x000001ff04007986 */ /* 0x0005ec000c101124 */
.L_x_97:
[----:B------:R-:W-:Y:S05]  /*5620*/  BSYNC.RECONVERGENT B0 ;  /* 0x0000000000007941 */ /* 0x000fea0003800200 */
.L_x_96:
[----:B------:R-:W-:-:S04]  /*5630*/  ISETP.LT.U32.AND P1, PT, R7, R2, PT ;  /* 0x000000020700720c */ /* 0x000fc80003f21070 */
[----:B------:R-:W-:-:S13]  /*5640*/  ISETP.LT.U32.OR.EX P0, PT, R9, R3, P0, P1 ;  /* 0x000000030900720c */ /* 0x000fda0000701510 */
[----:B------:R-:W3:Y:S02]  /*5650*/  @P0 LDC.64 R2, c[0x0][0x388] ;  /* 0x0000e200ff020b82 */ /* 0x000ee40000000a00 */
[----:B---3--:R-:W-:-:S05]  /*5660*/  @P0 IADD3 R2, P1, PT, R7, R2, RZ ;  /* 0x0000000207020210 */ /* 0x008fca0007f3e0ff */
[----:B------:R-:W-:-:S05]  /*5670*/  @P0 IMAD.X R3, R9, 0x1, R3, P1 ;  /* 0x0000000109030824 */ /* 0x000fca00008e0603 */
[----:B------:R3:W-:Y:S03]  /*5680*/  @P0 STG.E.U8 desc[UR36][R2.64], RZ ;  /* 0x000000ff02000986 */ /* 0x0007e6000c101124 */
.L_x_92:
[----:B------:R-:W-:Y:S05]  /*5690*/  @!P2 EXIT ;  /* 0x000000000000a94d */ /* 0x000fea0003800000 */
[----:B------:R-:W-:Y:S01]  /*56a0*/  SHF.R.S32.HI R0, RZ, 0x1f, R11 ;  /* 0x0000001fff007819 */ /* 0x000fe2000001140b */
[----:B012---:R-:W-:Y:S01]  /*56b0*/  IMAD.MOV.U32 R5, RZ, RZ, RZ ;  /* 0x000000ffff057224 */ /* 0x007fe200078e00ff */
[C---:B------:R-:W-:Y:S01]  /*56c0*/  SHF.L.U32 R6, R11.reuse, 0x2, RZ ;  /* 0x000000020b067819 */ /* 0x040fe200000006ff */
[----:B------:R-:W-:Y:S01]  /*56d0*/  IMAD.MOV.U32 R7, RZ, RZ, RZ ;  /* 0x000000ffff077224 */ /* 0x000fe200078e00ff */
[----:B------:R-:W-:Y:S02]  /*56e0*/  SHF.L.U64.HI R8, R11, 0x2, R0 ;  /* 0x000000020b087819 */ /* 0x000fe40000010200 */
[----:B------:R-:W-:Y:S02]  /*56f0*/  ISETP.GT.U32.AND P1, PT, R6, RZ, PT ;  /* 0x000000ff0600720c */ /* 0x000fe40003f24070 */
[----:B------:R-:W-:Y:S02]  /*5700*/  PLOP3.LUT P0, PT, PT, PT, PT, 0x80, 0x8 ;  /* 0x000000000008781c */ /* 0x000fe40003f0f070 */
[----:B------:R-:W-:-:S13]  /*5710*/  ISETP.GT.U32.AND.EX P1, PT, R8, RZ, PT, P1 ;  /* 0x000000ff0800720c */ /* 0x000fda0003f24110 */
[----:B------:R-:W-:Y:S05]  /*5720*/  @P1 BRA `(.L_x_98) ;  /* 0x00000000001c1947 */ /* 0x000fea0003800000 */
[----:B------:R-:W3:Y:S02]  /*5730*/  LDCU.64 UR4, c[0x0][0x390] ;  /* 0x00007200ff0477ac */ /* 0x000ee40008000a00 */
[----:B---3--:R-:W-:Y:S01]  /*5740*/  IADD3 R2, P0, PT, R5, UR4, RZ ;  /* 0x0000000405027c10 */ /* 0x008fe2000ff1e0ff */
[----:B------:R-:W-:-:S03]  /*5750*/  HFMA2 R5, -RZ, RZ, 0, 5.9604644775390625e-08 ;  /* 0x00000001ff057431 */ /* 0x000fc600000001ff */
[----:B------:R-:W-:Y:S01]  /*5760*/  IADD3.X R3, PT, PT, R7, UR5, RZ, P0, !PT ;  /* 0x0000000507037c10 */ /* 0x000fe200087fe4ff */
[----:B------:R-:W-:Y:S01]  /*5770*/  IMAD.MOV.U32 R7, RZ, RZ, RZ ;  /* 0x000000ffff077224 */ /* 0x000fe200078e00ff */
[----:B------:R-:W-:-:S03]  /*5780*/  PLOP3.LUT P0, PT, PT, PT, PT, 0x8, 0x80 ;  /* 0x000000000080781c */ /* 0x000fc60003f0e170 */
[----:B------:R0:W-:Y:S10]  /*5790*/  STG.E.U8 desc[UR36][R2.64], RZ ;  /* 0x000000ff02007986 */ /* 0x0001f4000c101124 */
.L_x_98:
[----:B------:R-:W-:Y:S02]  /*57a0*/  IADD3 R0, P3, PT, -R5, R6, RZ ;  /* 0x0000000605007210 */ /* 0x000fe40007f7e1ff */
        /* <DEDUP_REMOVED lines=10> */
.L_x_100:
[----:B------:R-:W0:Y:S02]  /*5850*/  LDCU.64 UR4, c[0x0][0x390] ;  /* 0x00007200ff0477ac */ /* 0x000e240008000a00 */
[C---:B01-3--:R-:W-:Y:S02]  /*5860*/  IADD3 R2, P1, PT, R5.reuse, UR4, RZ ;  /* 0x0000000405027c10 */ /* 0x04bfe4000ff3e0ff */
[----:B------:R-:W-:Y:S02]  /*5870*/  IADD3 R5, P2, PT, R5, 0x4, RZ ;  /* 0x0000000405057810 */ /* 0x000fe40007f5e0ff */
[----:B------:R-:W-:Y:S02]  /*5880*/  IADD3.X R3, PT, PT, R7, UR5, RZ, P1, !PT ;  /* 0x0000000507037c10 */ /* 0x000fe40008ffe4ff */
[----:B------:R-:W-:Y:S02]  /*5890*/  ISETP.GE.U32.AND P1, PT, R5, R0, PT ;  /* 0x000000000500720c */ /* 0x000fe40003f26070 */
[----:B------:R-:W-:Y:S01]  /*58a0*/  IADD3.X R7, PT, PT, RZ, R7, RZ, P2, !PT ;  /* 0x00000007ff077210 */ /* 0x000fe200017fe4ff */
[----:B------:R1:W-:Y:S03]  /*58b0*/  STG.E.U8 desc[UR36][R2.64], RZ ;  /* 0x000000ff02007986 */ /* 0x0003e6000c101124 */
[----:B------:R-:W-:Y:S01]  /*58c0*/  ISETP.GE.U32.AND.EX P1, PT, R7, R4, PT, P1 ;  /* 0x000000040700720c */ /* 0x000fe20003f26110 */
[----:B------:R1:W-:Y:S04]  /*58d0*/  STG.E.U8 desc[UR36][R2.64+0x1], RZ ;  /* 0x000001ff02007986 */ /* 0x0003e8000c101124 */
[----:B------:R1:W-:Y:S04]  /*58e0*/  STG.E.U8 desc[UR36][R2.64+0x2], RZ ;  /* 0x000002ff02007986 */ /* 0x0003e8000c101124 */
[----:B------:R1:W-:Y:S04]  /*58f0*/  STG.E.U8 desc[UR36][R2.64+0x3], RZ ;  /* 0x000003ff02007986 */ /* 0x0003e8000c101124 */
[----:B------:R-:W-:Y:S05]  /*5900*/  @!P1 BRA `(.L_x_100) ;  /* 0xfffffffc00d09947 */ /* 0x000fea000383ffff */
[----:B------:R-:W-:Y:S05]  /*5910*/  BSYNC.RECONVERGENT B0 ;  /* 0x0000000000007941 */ /* 0x000fea0003800200 */
.L_x_99:
[----:B------:R-:W-:Y:S01]  /*5920*/  IADD3 R0, P3, PT, -R5, R6, RZ ;  /* 0x0000000605007210 */ /* 0x000fe20007f7e1ff */
[----:B------:R-:W-:Y:S01]  /*5930*/  BSSY.RECONVERGENT B0, `(.L_x_101) ;  /* 0x000000f000007945 */ /* 0x000fe20003800200 */
[----:B------:R-:W-:Y:S02]  /*5940*/  ISETP.GT.U32.AND P2, PT, R6, R5, PT ;  /* 0x000000050600720c */ /* 0x000fe40003f44070 */
[----:B------:R-:W-:Y:S01]  /*5950*/  ISETP.LE.U32.AND P1, PT, R0, 0x1, PT ;  /* 0x000000010000780c */ /* 0x000fe20003f23070 */
[C---:B------:R-:W-:Y:S01]  /*5960*/  IMAD.X R0, R8.reuse, 0x1, ~R7, P3 ;  /* 0x0000000108007824 */ /* 0x040fe200018e0e07 */
[----:B------:R-:W-:-:S04]  /*5970*/  ISETP.GT.U32.AND.EX P2, PT, R8, R7, PT, P2 ;  /* 0x000000070800720c */ /* 0x000fc80003f44120 */
[----:B------:R-:W-:-:S13]  /*5980*/  ISETP.LE.U32.OR.EX P1, PT, R0, RZ, !P2, P1 ;  /* 0x000000ff0000720c */ /* 0x000fda0005723510 */
[----:B------:R-:W-:Y:S05]  /*5990*/  @P1 BRA `(.L_x_102) ;  /* 0x0000000000201947 */ /* 0x000fea0003800000 */
[----:B------:R-:W0:Y:S02]  /*59a0*/  LDCU.64 UR4, c[0x0][0x390] ;  /* 0x00007200ff0477ac */ /* 0x000e240008000a00 */
[C---:B01-3--:R-:W-:Y:S02]  /*59b0*/  IADD3 R2, P0, PT, R5.reuse, UR4, RZ ;  /* 0x0000000405027c10 */ /* 0x04bfe4000ff1e0ff */
[----:B------:R-:W-:Y:S02]  /*59c0*/  IADD3 R5, P1, PT, R5, 0x2, RZ ;  /* 0x0000000205057810 */ /* 0x000fe40007f3e0ff */
[----:B------:R-:W-:Y:S02]  /*59d0*/  IADD3.X R3, PT, PT, R7, UR5, RZ, P0, !PT ;  /* 0x0000000507037c10 */ /* 0x000fe400087fe4ff */
[----:B------:R-:W-:Y:S02]  /*59e0*/  PLOP3.LUT P0, PT, PT, PT, PT, 0x8, 0x80 ;  /* 0x000000000080781c */ /* 0x000fe40003f0e170 */
[----:B------:R-:W-:Y:S01]  /*59f0*/  IADD3.X R7, PT, PT, RZ, R7, RZ, P1, !PT ;  /* 0x00000007ff077210 */ /* 0x000fe20000ffe4ff */
[----:B------:R2:W-:Y:S04]  /*5a00*/  STG.E.U8 desc[UR36][R2.64], RZ ;  /* 0x000000ff02007986 */ /* 0x0005e8000c101124 */
[----:B------:R2:W-:Y:S06]  /*5a10*/  STG.E.U8 desc[UR36][R2.64+0x1], RZ ;  /* 0x000001ff02007986 */ /* 0x0005ec000c101124 */
.L_x_102:
[----:B------:R-:W-:Y:S05]  /*5a20*/  BSYNC.RECONVERGENT B0 ;  /* 0x0000000000007941 */ /* 0x000fea0003800200 */
.L_x_101:
[----:B------:R-:W-:-:S04]  /*5a30*/  ISETP.LT.U32.AND P1, PT, R5, R6, PT ;  /* 0x000000060500720c */ /* 0x000fc80003f21070 */
[----:B------:R-:W-:-:S13]  /*5a40*/  ISETP.LT.U32.OR.EX P0, PT, R7, R8, P0, P1 ;  /* 0x000000080700720c */ /* 0x000fda0000701510 */
[----:B------:R-:W-:Y:S05]  /*5a50*/  @!P0 EXIT ;  /* 0x000000000000894d */ /* 0x000fea0003800000 */
[----:B------:R-:W0:Y:S02]  /*5a60*/  LDCU.64 UR4, c[0x0][0x390] ;  /* 0x00007200ff0477ac */ /* 0x000e240008000a00 */
[----:B0123--:R-:W-:-:S04]  /*5a70*/  IADD3 R2, P0, PT, R5, UR4, RZ ;  /* 0x0000000405027c10 */ /* 0x00ffc8000ff1e0ff */
[----:B------:R-:W-:-:S05]  /*5a80*/  IADD3.X R3, PT, PT, R7, UR5, RZ, P0, !PT ;  /* 0x0000000507037c10 */ /* 0x000fca00087fe4ff */
[----:B------:R-:W-:Y:S01]  /*5a90*/  STG.E.U8 desc[UR36][R2.64], RZ ;  /* 0x000000ff02007986 */ /* 0x000fe2000c101124 */
[----:B------:R-:W-:Y:S05]  /*5aa0*/  EXIT ;  /* 0x000000000000794d */ /* 0x000fea0003800000 */
        .weak           $__internal_0_$__cuda_sm3x_div_rn_noftz_f32_slowpath
        .type           $__internal_0_$__cuda_sm3x_div_rn_noftz_f32_slowpath,@function
        .size           $__internal_0_$__cuda_sm3x_div_rn_noftz_f32_slowpath,(.L_x_143 - $__internal_0_$__cuda_sm3x_div_rn_noftz_f32_slowpath)
$__internal_0_$__cuda_sm3x_div_rn_noftz_f32_slowpath:
[----:B------:R-:W-:Y:S02]  /*5ab0*/  SHF.R.U32.HI R12, RZ, 0x17, R5 ;  /* 0x00000017ff0c7819 */ /* 0x000fe40000011605 */
[----:B------:R-:W-:Y:S02]  /*5ac0*/  SHF.R.U32.HI R13, RZ, 0x17, R0 ;  /* 0x00000017ff0d7819 */ /* 0x000fe40000011600 */
[----:B------:R-:W-:Y:S02]  /*5ad0*/  LOP3.LUT R12, R12, 0xff, RZ, 0xc0, !PT ;  /* 0x000000ff0c0c7812 */ /* 0x000fe400078ec0ff */
[----:B------:R-:W-:-:S03]  /*5ae0*/  LOP3.LUT R13, R13, 0xff, RZ, 0xc0, !PT ;  /* 0x000000ff0d0d7812 */ /* 0x000fc600078ec0ff */
[----:B------:R-:W-:Y:S01]  /*5af0*/  VIADD R14, R12, 0xffffffff ;  /* 0xffffffff0c0e7836 */ /* 0x000fe20000000000 */
[----:B------:R-:W-:-:S04]  /*5b00*/  IADD3 R11, PT, PT, R13, -0x1, RZ ;  /* 0xffffffff0d0b7810 */ /* 0x000fc80007ffe0ff */
[----:B------:R-:W-:-:S04]  /*5b10*/  ISETP.GT.U32.AND P0, PT, R14, 0xfd, PT ;  /* 0x000000fd0e00780c */ /* 0x000fc80003f04070 */
[----:B------:R-:W-:-:S13]  /*5b20*/  ISETP.GT.U32.OR P0, PT, R11, 0xfd, P0 ;  /* 0x000000fd0b00780c */ /* 0x000fda0000704470 */
[----:B------:R-:W-:Y:S01]  /*5b30*/  @!P0 IMAD.MOV.U32 R11, RZ, RZ, RZ ;  /* 0x000000ffff0b8224 */ /* 0x000fe200078e00ff */
[----:B------:R-:W-:Y:S06]  /*5b40*/  @!P0 BRA `(.L_x_103) ;  /* 0x0000000000608947 */ /* 0x000fec0003800000 */
[----:B------:R-:W-:Y:S02]  /*5b50*/  FSETP.GTU.FTZ.AND P0, PT, |R0|, +INF , PT ;  /* 0x7f8000000000780b */ /* 0x000fe40003f1c200 */
[----:B------:R-:W-:-:S04]  /*5b60*/  FSETP.GTU.FTZ.AND P1, PT, |R5|, +INF , PT ;  /* 0x7f8000000500780b */ /* 0x000fc80003f3c200 */
[----:B------:R-:W-:-:S13]  /*5b70*/  PLOP3.LUT P0, PT, P0, P1, PT, 0xf8, 0x8f ;  /* 0x00000000008f781c */ /* 0x000fda0000703f70 */
[----:B------:R-:W-:Y:S05]  /*5b80*/  @P0 BRA `(.L_x_104) ;  /* 0x0000000400480947 */ /* 0x000fea0003800000 */
[----:B------:R-:W-:-:S13]  /*5b90*/  LOP3.LUT P0, RZ, R5, 0x7fffffff, R0, 0xc8, !PT ;  /* 0x7fffffff05ff7812 */ /* 0x000fda000780c800 */
[----:B------:R-:W-:Y:S05]  /*5ba0*/  @!P0 BRA `(.L_x_105) ;  /* 0x0000000400388947 */ /* 0x000fea0003800000 */
[C---:B------:R-:W-:Y:S02]  /*5bb0*/  FSETP.NEU.FTZ.AND P0, PT, |R0|.reuse, +INF , PT ;  /* 0x7f8000000000780b */ /* 0x040fe40003f1d200 */
[----:B------:R-:W-:Y:S02]  /*5bc0*/  FSETP.NEU.FTZ.AND P2, PT, |R5|, +INF , PT ;  /* 0x7f8000000500780b */ /* 0x000fe40003f5d200 */
[----:B------:R-:W-:-:S11]  /*5bd0*/  FSETP.NEU.FTZ.AND P1, PT, |R0|, +INF , PT ;  /* 0x7f8000000000780b */ /* 0x000fd60003f3d200 */
[----:B------:R-:W-:Y:S05]  /*5be0*/  @!P2 BRA !P0, `(.L_x_105) ;  /* 0x000000040028a947 */ /* 0x000fea0004000000 */
[----:B------:R-:W-:-:S04]  /*5bf0*/  LOP3.LUT P0, RZ, R0, 0x7fffffff, RZ, 0xc0, !PT ;  /* 0x7fffffff00ff7812 */ /* 0x000fc8000780c0ff */
[----:B------:R-:W-:-:S13]  /*5c00*/  PLOP3.LUT P0, PT, P2, P0, PT, 0x2f, 0xf2 ;  /* 0x0000000000f2781c */ /* 0x000fda0001700577 */
[----:B------:R-:W-:Y:S05]  /*5c10*/  @P0 BRA `(.L_x_106) ;  /* 0x0000000400140947 */ /* 0x000fea0003800000 */
[----:B------:R-:W-:-:S04]  /*5c20*/  LOP3.LUT P0, RZ, R5, 0x7fffffff, RZ, 0xc0, !PT ;  /* 0x7fffffff05ff7812 */ /* 0x000fc8000780c0ff */
[----:B------:R-:W-:-:S13]  /*5c30*/  PLOP3.LUT P0, PT, P1, P0, PT, 0x2f, 0xf2 ;  /* 0x0000000000f2781c */ /* 0x000fda0000f00577 */
[----:B------:R-:W-:Y:S05]  /*5c40*/  @P0 BRA `(.L_x_107) ;  /* 0x0000000000fc0947 */ /* 0x000fea0003800000 */
[----:B------:R-:W-:Y:S02]  /*5c50*/  IADD3 R11, PT, PT, R13, -0x1, RZ ;  /* 0xffffffff0d0b7810 */ /* 0x000fe40007ffe0ff */
[----:B------:R-:W-:Y:S02]  /*5c60*/  ISETP.GE.AND P1, PT, R14, RZ, PT ;  /* 0x000000ff0e00720c */ /* 0x000fe40003f26270 */
[----:B------:R-:W-:-:S11]  /*5c70*/  ISETP.GE.AND P0, PT, R11, RZ, PT ;  /* 0x000000ff0b00720c */ /* 0x000fd60003f06270 */
[----:B------:R-:W-:Y:S02]  /*5c80*/  @!P1 FFMA R5, R5, 1.84467440737095516160e+19, RZ ;  /* 0x5f80000005059823 */ /* 0x000fe400000000ff */
[----:B------:R-:W-:Y:S01]  /*5c90*/  @P0 IMAD.MOV.U32 R11, RZ, RZ, RZ ;  /* 0x000000ffff0b0224 */ /* 0x000fe200078e00ff */
[----:B------:R-:W-:Y:S01]  /*5ca0*/  @!P0 MOV R11, 0xffffffc0 ;  /* 0xffffffc0000b8802 */ /* 0x000fe20000000f00 */
[----:B------:R-:W-:-:S04]  /*5cb0*/  @!P0 FFMA R0, R0, 1.84467440737095516160e+19, RZ ;  /* 0x5f80000000008823 */ /* 0x000fc800000000ff */
[----:B------:R-:W-:-:S07]  /*5cc0*/  @!P1 VIADD R11, R11, 0x40 ;  /* 0x000000400b0b9836 */ /* 0x000fce0000000000 */
.L_x_103:
[----:B------:R-:W-:Y:S01]  /*5cd0*/  LEA R14, R12, 0xc0800000, 0x17 ;  /* 0xc08000000c0e7811 */ /* 0x000fe200078eb8ff */
[----:B------:R-:W-:-:S03]  /*5ce0*/  VIADD R13, R13, 0xffffff81 ;  /* 0xffffff810d0d7836 */ /* 0x000fc60000000000 */
[----:B------:R-:W-:Y:S01]  /*5cf0*/  IADD3 R18, PT, PT, -R14, R5, RZ ;  /* 0x000000050e127210 */ /* 0x000fe20007ffe1ff */
[----:B------:R-:W-:-:S03]  /*5d00*/  IMAD R0, R13, -0x800000, R0 ;  /* 0xff8000000d007824 */ /* 0x000fc600078e0200 */
[----:B------:R0:W1:Y:S01]  /*5d10*/  MUFU.RCP R14, R18 ;  /* 0x00000012000e7308 */ /* 0x0000620000001000 */
[----:B------:R-:W-:Y:S01]  /*5d20*/  FADD.FTZ R15, -R18, -RZ ;  /* 0x800000ff120f7221 */ /* 0x000fe20000010100 */
[----:B0-----:R-:W-:-:S04]  /*5d30*/  IADD3 R18, PT, PT, R13, 0x7f, -R12 ;  /* 0x0000007f0d127810 */ /* 0x001fc80007ffe80c */
[----:B------:R-:W-:Y:S01]  /*5d40*/  IADD3 R11, PT, PT, R18, R11, RZ ;  /* 0x0000000b120b7210 */ /* 0x000fe20007ffe0ff */
[----:B-1----:R-:W-:-:S04]  /*5d50*/  FFMA R5, R14, R15, 1 ;  /* 0x3f8000000e057423 */ /* 0x002fc8000000000f */
[----:B------:R-:W-:-:S04]  /*5d60*/  FFMA R5, R14, R5, R14 ;  /* 0x000000050e057223 */ /* 0x000fc8000000000e */
[----:B------:R-:W-:-:S04]  /*5d70*/  FFMA R14, R0, R5, RZ ;  /* 0x00000005000e7223 */ /* 0x000fc800000000ff */
[----:B------:R-:W-:-:S04]  /*5d80*/  FFMA R17, R15, R14, R0 ;  /* 0x0000000e0f117223 */ /* 0x000fc80000000000 */
[----:B------:R-:W-:-:S04]  /*5d90*/  FFMA R14, R5, R17, R14 ;  /* 0x00000011050e7223 */ /* 0x000fc8000000000e */
[----:B------:R-:W-:-:S04]  /*5da0*/  FFMA R15, R15, R14, R0 ;  /* 0x0000000e0f0f7223 */ /* 0x000fc80000000000 */
[----:B------:R-:W-:-:S05]  /*5db0*/  FFMA R0, R5, R15, R14 ;  /* 0x0000000f05007223 */ /* 0x000fca000000000e */
[----:B------:R-:W-:-:S04]  /*5dc0*/  SHF.R.U32.HI R12, RZ, 0x17, R0 ;  /* 0x00000017ff0c7819 */ /* 0x000fc80000011600 */
[----:B------:R-:W-:-:S05]  /*5dd0*/  LOP3.LUT R12, R12, 0xff, RZ, 0xc0, !PT ;  /* 0x000000ff0c0c7812 */ /* 0x000fca00078ec0ff */
[----:B------:R-:W-:-:S05]  /*5de0*/  IMAD.IADD R12, R12, 0x1, R11 ;  /* 0x000000010c0c7824 */ /* 0x000fca00078e020b */
[----:B------:R-:W-:-:S04]  /*5df0*/  IADD3 R13, PT, PT, R12, -0x1, RZ ;  /* 0xffffffff0c0d7810 */ /* 0x000fc80007ffe0ff */
[----:B------:R-:W-:-:S13]  /*5e00*/  ISETP.GE.U32.AND P0, PT, R13, 0xfe, PT ;  /* 0x000000fe0d00780c */ /* 0x000fda0003f06070 */
[----:B------:R-:W-:Y:S05]  /*5e10*/  @!P0 BRA `(.L_x_108) ;  /* 0x0000000000808947 */ /* 0x000fea0003800000 */
[----:B------:R-:W-:-:S13]  /*5e20*/  ISETP.GT.AND P0, PT, R12, 0xfe, PT ;  /* 0x000000fe0c00780c */ /* 0x000fda0003f04270 */
[----:B------:R-:W-:Y:S05]  /*5e30*/  @P0 BRA `(.L_x_109) ;  /* 0x00000000006c0947 */ /* 0x000fea0003800000 */
[----:B------:R-:W-:-:S13]  /*5e40*/  ISETP.GE.AND P0, PT, R12, 0x1, PT ;  /* 0x000000010c00780c */ /* 0x000fda0003f06270 */
[----:B------:R-:W-:Y:S05]  /*5e50*/  @P0 BRA `(.L_x_110) ;  /* 0x0000000000980947 */ /* 0x000fea0003800000 */
[----:B------:R-:W-:Y:S02]  /*5e60*/  ISETP.GE.AND P0, PT, R12, -0x18, PT ;  /* 0xffffffe80c00780c */ /* 0x000fe40003f06270 */
[----:B------:R-:W-:-:S11]  /*5e70*/  LOP3.LUT R0, R0, 0x80000000, RZ, 0xc0, !PT ;  /* 0x8000000000007812 */ /* 0x000fd600078ec0ff */
[----:B------:R-:W-:Y:S05]  /*5e80*/  @!P0 BRA `(.L_x_110) ;  /* 0x00000000008c8947 */ /* 0x000fea0003800000 */
[CCC-:B------:R-:W-:Y:S01]  /*5e90*/  FFMA.RZ R13, R5.reuse, R15.reuse, R14.reuse ;  /* 0x0000000f050d7223 */ /* 0x1c0fe2000000c00e */
[CCC-:B------:R-:W-:Y:S01]  /*5ea0*/  FFMA.RP R11, R5.reuse, R15.reuse, R14.reuse ;  /* 0x0000000f050b7223 */ /* 0x1c0fe2000000800e */
[----:B------:R-:W-:Y:S01]  /*5eb0*/  FFMA.RM R14, R5, R15, R14 ;  /* 0x0000000f050e7223 */ /* 0x000fe2000000400e */
[C---:B------:R-:W-:Y:S01]  /*5ec0*/  VIADD R5, R12.reuse, 0x20 ;  /* 0x000000200c057836 */ /* 0x040fe20000000000 */
[C---:B------:R-:W-:Y:S02]  /*5ed0*/  ISETP.NE.AND P2, PT, R12.reuse, RZ, PT ;  /* 0x000000ff0c00720c */ /* 0x040fe40003f45270 */
[----:B------:R-:W-:Y:S02]  /*5ee0*/  LOP3.LUT R13, R13, 0x7fffff, RZ, 0xc0, !PT ;  /* 0x007fffff0d0d7812 */ /* 0x000fe400078ec0ff */
[----:B------:R-:W-:Y:S02]  /*5ef0*/  ISETP.NE.AND P1, PT, R12, RZ, PT ;  /* 0x000000ff0c00720c */ /* 0x000fe40003f25270 */
[----:B------:R-:W-:-:S02]  /*5f00*/  LOP3.LUT R18, R13, 0x800000, RZ, 0xfc, !PT ;  /* 0x008000000d127812 */ /* 0x000fc400078efcff */
[----:B------:R-:W-:Y:S02]  /*5f10*/  IADD3 R12, PT, PT, -R12, RZ, RZ ;  /* 0x000000ff0c0c7210 */ /* 0x000fe40007ffe1ff */
[----:B------:R-:W-:Y:S02]  /*5f20*/  SHF.L.U32 R5, R18, R5, RZ ;  /* 0x0000000512057219 */ /* 0x000fe400000006ff */
[----:B------:R-:W-:Y:S02]  /*5f30*/  FSETP.NEU.FTZ.AND P0, PT, R11, R14, PT ;  /* 0x0000000e0b00720b */ /* 0x000fe40003f1d000 */
[----:B------:R-:W-:Y:S02]  /*5f40*/  SEL R11, R12, RZ, P2 ;  /* 0x000000ff0c0b7207 */ /* 0x000fe40001000000 */
[----:B------:R-:W-:Y:S02]  /*5f50*/  ISETP.NE.AND P1, PT, R5, RZ, P1 ;  /* 0x000000ff0500720c */ /* 0x000fe40000f25270 */
[----:B------:R-:W-:-:S02]  /*5f60*/  SHF.R.U32.HI R11, RZ, R11, R18 ;  /* 0x0000000bff0b7219 */ /* 0x000fc40000011612 */
[----:B------:R-:W-:Y:S02]  /*5f70*/  PLOP3.LUT P0, PT, P0, P1, PT, 0xf8, 0x8f ;  /* 0x00000000008f781c */ /* 0x000fe40000703f70 */
[----:B------:R-:W-:Y:S02]  /*5f80*/  SHF.R.U32.HI R12, RZ, 0x1, R11 ;  /* 0x00000001ff0c7819 */ /* 0x000fe4000001160b */
[----:B------:R-:W-:-:S04]  /*5f90*/  SEL R5, RZ, 0x1, !P0 ;  /* 0x00000001ff057807 */ /* 0x000fc80004000000 */
[----:B------:R-:W-:-:S04]  /*5fa0*/  LOP3.LUT R14, R5, 0x1, R12, 0xf8, !PT ;  /* 0x00000001050e7812 */ /* 0x000fc800078ef80c */
[----:B------:R-:W-:-:S05]  /*5fb0*/  LOP3.LUT R11, R14, R11, RZ, 0xc0, !PT ;  /* 0x0000000b0e0b7212 */ /* 0x000fca00078ec0ff */
[----:B------:R-:W-:-:S05]  /*5fc0*/  IMAD.IADD R11, R12, 0x1, R11 ;  /* 0x000000010c0b7824 */ /* 0x000fca00078e020b */
[----:B------:R-:W-:Y:S01]  /*5fd0*/  LOP3.LUT R0, R11, R0, RZ, 0xfc, !PT ;  /* 0x000000000b007212 */ /* 0x000fe200078efcff */
[----:B------:R-:W-:Y:S06]  /*5fe0*/  BRA `(.L_x_110) ;  /* 0x0000000000347947 */ /* 0x000fec0003800000 */
.L_x_109:
[----:B------:R-:W-:-:S04]  /*5ff0*/  LOP3.LUT R0, R0, 0x80000000, RZ, 0xc0, !PT ;  /* 0x8000000000007812 */ /* 0x000fc800078ec0ff */
[----:B------:R-:W-:Y:S01]  /*6000*/  LOP3.LUT R0, R0, 0x7f800000, RZ, 0xfc, !PT ;  /* 0x7f80000000007812 */ /* 0x000fe200078efcff */
[----:B------:R-:W-:Y:S06]  /*6010*/  BRA `(.L_x_110) ;  /* 0x0000000000287947 */ /* 0x000fec0003800000 */
.L_x_108:
[----:B------:R-:W-:Y:S01]  /*6020*/  LEA R0, R11, R0, 0x17 ;  /* 0x000000000b007211 */ /* 0x000fe200078eb8ff */
[----:B------:R-:W-:Y:S06]  /*6030*/  BRA `(.L_x_110) ;  /* 0x0000000000207947 */ /* 0x000fec0003800000 */
.L_x_107:
[----:B------:R-:W-:-:S04]  /*6040*/  LOP3.LUT R0, R5, 0x80000000, R0, 0x48, !PT ;  /* 0x8000000005007812 */ /* 0x000fc800078e4800 */
[----:B------:R-:W-:Y:S01]  /*6050*/  LOP3.LUT R0, R0, 0x7f800000, RZ, 0xfc, !PT ;  /* 0x7f80000000007812 */ /* 0x000fe200078efcff */
[----:B------:R-:W-:Y:S06]  /*6060*/  BRA `(.L_x_110) ;  /* 0x0000000000147947 */ /* 0x000fec0003800000 */
.L_x_106:
[----:B------:R-:W-:Y:S01]  /*6070*/  LOP3.LUT R0, R5, 0x80000000, R0, 0x48, !PT ;  /* 0x8000000005007812 */ /* 0x000fe200078e4800 */
[----:B------:R-:W-:Y:S06]  /*6080*/  BRA `(.L_x_110) ;  /* 0x00000000000c7947 */ /* 0x000fec0003800000 */
.L_x_105:
[----:B------:R-:W0:Y:S01]  /*6090*/  MUFU.RSQ R0, -QNAN ;  /* 0xffc0000000007908 */ /* 0x000e220000001400 */
[----:B------:R-:W-:Y:S05]  /*60a0*/  BRA `(.L_x_110) ;  /* 0x0000000000047947 */ /* 0x000fea0003800000 */
.L_x_104:
[----:B------:R-:W-:-:S07]  /*60b0*/  FADD.FTZ R0, R0, R5 ;  /* 0x0000000500007221 */ /* 0x000fce0000010000 */
.L_x_110:
[----:B------:R-:W-:Y:S02]  /*60c0*/  HFMA2 R11, -RZ, RZ, 0, 0 ;  /* 0x00000000ff0b7431 */ /* 0x000fe400000001ff */
[----:B0-----:R-:W-:Y:S02]  /*60d0*/  IMAD.MOV.U32 R5, RZ, RZ, R0 ;  /* 0x000000ffff057224 */ /* 0x001fe400078e0000 */
[----:B------:R-:W-:Y:S05]  /*60e0*/  RET.REL.NODEC R10 `(_Z12kmeans_checkP6VectorS0_PiS1_if) ;  /* 0xffffff9c0ac47950 */ /* 0x000fea0003c3ffff */
.L_x_111:
[----:B------:R-:W-:-:S00]  /*60f0*/  BRA `(.L_x_111) ;  /* 0xfffffffc00fc7947 */ /* 0x000fc0000383ffff */
[----:B------:R-:W-:-:S00]  /*6100*/  NOP ;  /* 0x0000000000007918 */ /* 0x000fc00000000000 */
[----:B------:R-:W-:-:S00]  /*6110*/  NOP ;  /* 0x0000000000007918 */ /* 0x000fc00000000000 */
[----:B------:R-:W-:-:S00]  /*6120*/  NOP ;  /* 0x0000000000007918 */ /* 0x000fc00000000000 */
[----:B------:R-:W-:-:S00]  /*6130*/  NOP ;  /* 0x0000000000007918 */ /* 0x000fc00000000000 */
[----:B------:R-:W-:-:S00]  /*6140*/  NOP ;  /* 0x0000000000007918 */ /* 0x000fc00000000000 */
[----:B------:R-:W-:-:S00]  /*6150*/  NOP ;  /* 0x0000000000007918 */ /* 0x000fc00000000000 */
[----:B------:R-:W-:-:S00]  /*6160*/  NOP ;  /* 0x0000000000007918 */ /* 0x000fc00000000000 */
[----:B------:R-:W-:-:S00]  /*6170*/  NOP ;  /* 0x0000000000007918 */ /* 0x000fc00000000000 */
.L_x_143:


//--------------------- .text._Z11kmeans_workP6VectorS0_S0_PiS1_iif --------------------------
	.section	.text._Z11kmeans_workP6VectorS0_S0_PiS1_iif,"ax",@progbits
	.align	128
        .global         _Z11kmeans_workP6VectorS0_S0_PiS1_iif
        .type           _Z11kmeans_workP6VectorS0_S0_PiS1_iif,@function
        .size           _Z11kmeans_workP6VectorS0_S0_PiS1_iif,(.L_x_145 - _Z11kmeans_workP6VectorS0_S0_PiS1_iif)
        .other          _Z11kmeans_workP6VectorS0_S0_PiS1_iif,@"STO_CUDA_ENTRY STV_DEFAULT"
_Z11kmeans_workP6VectorS0_S0_PiS1_iif:
.text._Z11kmeans_workP6VectorS0_S0_PiS1_iif:
[----:B------:R-:W-:Y:S01]  /*0000*/  LDC R1, c[0x0][0x37c] ;  /* 0x0000df00ff017b82 */ /* 0x000fe20000000800 */
[----:B------:R-:W0:Y:S07]  /*0010*/  LDCU UR4, c[0x0][0x3ac] ;  /* 0x00007580ff0477ac */ /* 0x000e2e0008000800 */
[----:B------:R-:W1:Y:S01]  /*0020*/  S2UR UR6, SR_CTAID.X ;  /* 0x00000000000679c3 */ /* 0x000e620000002500 */
[----:B0-----:R-:W-:-:S04]  /*0030*/  UIMAD.WIDE UR4, UR4, 0x68db8bad, URZ ;  /* 0x68db8bad040478a5 */ /* 0x001fc8000f8e02ff */
[----:B------:R-:W-:-:S04]  /*0040*/  USHF.R.U32.HI UR4, URZ, 0x1f, UR5 ;  /* 0x0000001fff047899 */ /* 0x000fc80008011605 */
[----:B------:R-:W-:-:S04]  /*0050*/  ULEA.HI.SX32 UR7, UR5, UR4, 0x14 ;  /* 0x0000000405077291 */ /* 0x000fc8000f8fa2ff */
[----:B-1----:R-:W-:-:S04]  /*0060*/  UIMAD UR6, UR7, UR6, URZ ;  /* 0x00000006070672a4 */ /* 0x002fc8000f8e02ff */
[----:B------:R-:W-:-:S04]  /*0070*/  UIADD3 UR17, UPT, UPT, UR7, UR6, URZ ;  /* 0x0000000607117290 */ /* 0x000fc8000fffe0ff */
[----:B------:R-:W-:-:S06]  /*0080*/  UISETP.GE.AND UP0, UPT, UR6, UR17, UPT ;  /* 0x000000110600728c */ /* 0x000fcc000bf06270 */
[----:B------:R-:W-:-:S13]  /*0090*/  PLOP3.LUT P0, PT, PT, PT, UP0, 0x80, 0x8 ;  /* 0x000000000008781c */ /* 0x000fda0003f0f008 */
[----:B------:R-:W-:Y:S05]  /*00a0*/  @P0 EXIT ;  /* 0x000000000000094d */ /* 0x000fea0003800000 */
[----:B------:R-:W0:Y:S01]  /*00b0*/  LDCU UR10, c[0x0][0x3a8] ;  /* 0x00007500ff0a77ac */ /* 0x000e220008000800 */
[----:B------:R-:W1:Y:S01]  /*00c0*/  LDCU.64 UR18, c[0x0][0x358] ;  /* 0x00006b00ff1277ac */ /* 0x000e620008000a00 */
[----:B0-----:R-:W-:-:S09]  /*00d0*/  UISETP.GE.AND UP0, UPT, UR10, 0x1, UPT ;  /* 0x000000010a00788c */ /* 0x001fd2000bf06270 */
[----:B-1----:R-:W-:Y:S05]  /*00e0*/  BRA.U !UP0, `(.L_x_112) ;  /* 0x0000001108207547 */ /* 0x002fea000b800000 */
[----:B------:R-:W0:Y:S01]  /*00f0*/  LDCU.64 UR4, c[0x0][0x388] ;  /* 0x00007100ff0477ac */ /* 0x000e220008000a00 */
[----:B------:R-:W-:Y:S02]  /*0100*/  ULOP3.LUT UR10, UR10, 0x7ffffffe, URZ, 0xc0, !UPT ;  /* 0x7ffffffe0a0a7892 */ /* 0x000fe4000f8ec0ff */
[----:B0-----:R-:W-:-:S04]  /*0110*/  UIADD3 UR7, UP0, UPT, UR4, 0x8, URZ ;  /* 0x0000000804077890 */ /* 0x001fc8000ff1e0ff */
[----:B------:R-:W-:-:S12]  /*0120*/  UIADD3.X UR16, UPT, UPT, URZ, UR5, URZ, UP0, !UPT ;  /* 0x00000005ff107290 */ /* 0x000fd800087fe4ff */
.L_x_134:
[----:B0-----:R-:W0:Y:S01]  /*0130*/  LDCU.64 UR8, c[0x0][0x380] ;  /* 0x00007000ff0877ac */ /* 0x001e220008000a00 */
[----:B------:R-:W1:Y:S01]  /*0140*/  LDCU UR4, c[0x0][0x3a8] ;  /* 0x00007500ff0477ac */ /* 0x000e620008000800 */
[----:B0-----:R-:W-:-:S06]  /*0150*/  UIMAD.WIDE UR8, UR6, 0x8, UR8 ;  /* 0x00000008060878a5 */ /* 0x001fcc000f8e0208 */
[----:B------:R-:W-:Y:S02]  /*0160*/  IMAD.U32 R2, RZ, RZ, UR8 ;  /* 0x00000008ff027e24 */ /* 0x000fe4000f8e00ff */
[----:B------:R-:W-:Y:S02]  /*0170*/  IMAD.U32 R3, RZ, RZ, UR9 ;  /* 0x00000009ff037e24 */ /* 0x000fe4000f8e00ff */
[----:B------:R-:W-:Y:S02]  /*0180*/  IMAD.U32 R6, RZ, RZ, UR8 ;  /* 0x00000008ff067e24 */ /* 0x000fe4000f8e00ff */
[----:B------:R-:W-:Y:S01]  /*0190*/  IMAD.U32 R7, RZ, RZ, UR9 ;  /* 0x00000009ff077e24 */ /* 0x000fe2000f8e00ff */
[----:B------:R0:W5:Y:S04]  /*01a0*/  LDG.E R2, desc[UR18][R2.64] ;  /* 0x0000001202027981 */ /* 0x000168000c1e1900 */
[----:B------:R0:W5:Y:S01]  /*01b0*/  LDG.E R0, desc[UR18][R6.64+0x4] ;  /* 0x0000041206007981 */ /* 0x000162000c1e1900 */
[----:B-1----:R-:W-:Y:S01]  /*01c0*/  UISETP.NE.AND UP0, UPT, UR4, 0x1, UPT ;  /* 0x000000010400788c */ /* 0x002fe2000bf05270 */
[----:B------:R-:W-:Y:S01]  /*01d0*/  IMAD.MOV.U32 R5, RZ, RZ, 0x7f7fffff ;  /* 0x7f7fffffff057424 */ /* 0x000fe200078e00ff */
[----:B------:R-:W-:Y:S01]  /*01e0*/  UMOV UR5, URZ ;  /* 0x000000ff00057c82 */ /* 0x000fe20008000000 */
[----:B------:R-:W-:-:S06]  /*01f0*/  UMOV UR4, URZ ;  /* 0x000000ff00047c82 */ /* 0x000fcc0008000000 */
[----:B0-----:R-:W-:Y:S05]  /*0200*/  BRA.U !UP0, `(.L_x_113) ;  /* 0x00000009085c7547 */ /* 0x001fea000b800000 */
[----:B------:R-:W-:Y:S01]  /*0210*/  IMAD.MOV.U32 R5, RZ, RZ, 0x7f7fffff ;  /* 0x7f7fffffff057424 */ /* 0x000fe200078e00ff */
[----:B------:R-:W-:Y:S01]  /*0220*/  UMOV UR4, URZ ;  /* 0x000000ff00047c82 */ /* 0x000fe20008000000 */
[----:B------:R-:W-:Y:S01]  /*0230*/  IMAD.U32 R6, RZ, RZ, UR7 ;  /* 0x00000007ff067e24 */ /* 0x000fe2000f8e00ff */
[----:B------:R-:W-:Y:S01]  /*0240*/  UMOV UR5, URZ ;  /* 0x000000ff00057c82 */ /* 0x000fe20008000000 */
[----:B------:R-:W-:-:S07]  /*0250*/  IMAD.U32 R7, RZ, RZ, UR16 ;  /* 0x00000010ff077e24 */ /* 0x000fce000f8e00ff */
.L_x_126:
[----:B------:R-:W2:Y:S04]  /*0260*/  LDG.E R3, desc[UR18][R6.64+-0x8] ;  /* 0xfffff81206037981 */ /* 0x000ea8000c1e1900 */
[----:B-----5:R0:W5:Y:S01]  /*0270*/  LDG.E R11, desc[UR18][R6.64+-0x4] ;  /* 0xfffffc12060b7981 */ /* 0x020162000c1e1900 */
[----:B------:R-:W-:Y:S01]  /*0280*/  MOV R4, 0x2e0 ;  /* 0x000002e000047802 */ /* 0x000fe20000000f00 */
[----:B--2---:R-:W-:-:S04]  /*0290*/  FADD R10, -R2, R3 ;  /* 0x00000003020a7221 */ /* 0x004fc80000000100 */
[----:B------:R-:W1:Y:S02]  /*02a0*/  F2F.F64.F32 R8, R10 ;  /* 0x0000000a00087310 */ /* 0x000e640000201800 */
[----:B-1----:R-:W-:-:S10]  /*02b0*/  DADD R12, -RZ, |R8| ;  /* 0x00000000ff0c7229 */ /* 0x002fd40000000508 */
[----:B0-----:R-:W-:-:S07]  /*02c0*/  IMAD.MOV.U32 R3, RZ, RZ, R13 ;  /* 0x000000ffff037224 */ /* 0x001fce00078e000d */
[----:B-----5:R-:W-:Y:S05]  /*02d0*/  CALL.REL.NOINC `($_Z11kmeans_workP6VectorS0_S0_PiS1_iif$__internal_accurate_pow) ;  /* 0x0000001c00a07944 */ /* 0x020fea0003c00000 */
[----:B------:R-:W-:Y:S01]  /*02e0*/  DADD R14, R8, 2 ;  /* 0x40000000080e7429 */ /* 0x000fe20000000000 */
[----:B------:R-:W-:-:S04]  /*02f0*/  FSETP.NEU.AND P0, PT, R10, RZ, PT ;  /* 0x000000ff0a00720b */ /* 0x000fc80003f0d000 */
[----:B------:R-:W-:Y:S02]  /*0300*/  FSEL R12, R12, RZ, P0 ;  /* 0x000000ff0c0c7208 */ /* 0x000fe40000000000 */
[----:B------:R-:W-:-:S03]  /*0310*/  FSEL R13, R3, RZ, P0 ;  /* 0x000000ff030d7208 */ /* 0x000fc60000000000 */
[----:B------:R-:W-:-:S04]  /*0320*/  LOP3.LUT R14, R15, 0x7ff00000, RZ, 0xc0, !PT ;  /* 0x7ff000000f0e7812 */ /* 0x000fc800078ec0ff */
[----:B------:R-:W-:-:S13]  /*0330*/  ISETP.NE.AND P1, PT, R14, 0x7ff00000, PT ;  /* 0x7ff000000e00780c */ /* 0x000fda0003f25270 */
[----:B------:R-:W-:Y:S05]  /*0340*/  @P1 BRA `(.L_x_114) ;  /* 0x0000000000201947 */ /* 0x000fea0003800000 */
[----:B------:R-:W-:-:S13]  /*0350*/  FSETP.NAN.AND P0, PT, R10, R10, PT ;  /* 0x0000000a0a00720b */ /* 0x000fda0003f08000 */
[----:B------:R-:W-:Y:S05]  /*0360*/  @P0 BRA `(.L_x_115) ;  /* 0x0000000000140947 */ /* 0x000fea0003800000 */
[----:B------:R-:W-:-:S14]  /*0370*/  DSETP.NEU.AND P0, PT, |R8|, +INF , PT ;  /* 0x7ff000000800742a */ /* 0x000fdc0003f0d200 */
[----:B------:R-:W-:Y:S05]  /*0380*/  @P0 BRA `(.L_x_114) ;  /* 0x0000000000100947 */ /* 0x000fea0003800000 */
[----:B------:R-:W-:Y:S02]  /*0390*/  IMAD.MOV.U32 R12, RZ, RZ, 0x0 ;  /* 0x00000000ff0c7424 */ /* 0x000fe400078e00ff */
[----:B------:R-:W-:Y:S01]  /*03a0*/  IMAD.MOV.U32 R13, RZ, RZ, 0x7ff00000 ;  /* 0x7ff00000ff0d7424 */ /* 0x000fe200078e00ff */
[----:B------:R-:W-:Y:S06]  /*03b0*/  BRA `(.L_x_114) ;  /* 0x0000000000047947 */ /* 0x000fec0003800000 */
.L_x_115:
[----:B------:R-:W-:-:S11]  /*03c0*/  DADD R12, R8, 2 ;  /* 0x40000000080c7429 */ /* 0x000fd60000000000 */
.L_x_114:
[----:B------:R-:W-:Y:S01]  /*03d0*/  FADD R11, -R0, R11 ;  /* 0x0000000b000b7221 */ /* 0x000fe20000000100 */
[----:B------:R-:W-:Y:S02]  /*03e0*/  FSETP.NEU.AND P0, PT, R10, 1, PT ;  /* 0x3f8000000a00780b */ /* 0x000fe40003f0d000 */
[----:B------:R-:W-:Y:S01]  /*03f0*/  MOV R4, 0x470 ;  /* 0x0000047000047802 */ /* 0x000fe20000000f00 */
[----:B------:R-:W0:Y:S01]  /*0400*/  F2F.F64.F32 R8, R11 ;  /* 0x0000000b00087310 */ /* 0x000e220000201800 */
[----:B------:R-:W-:Y:S02]  /*0410*/  FSEL R24, R12, RZ, P0 ;  /* 0x000000ff0c187208 */ /* 0x000fe40000000000 */
[----:B------:R-:W-:Y:S01]  /*0420*/  FSEL R25, R13, 1.875, P0 ;  /* 0x3ff000000d197808 */ /* 0x000fe20000000000 */
[----:B0-----:R-:W-:-:S10]  /*0430*/  DADD R14, -RZ, |R8| ;  /* 0x00000000ff0e7229 */ /* 0x001fd40000000508 */
[----:B------:R-:W-:Y:S01]  /*0440*/  IMAD.MOV.U32 R12, RZ, RZ, R14 ;  /* 0x000000ffff0c7224 */ /* 0x000fe200078e000e */
[----:B------:R-:W-:-:S07]  /*0450*/  MOV R3, R15 ;  /* 0x0000000f00037202 */ /* 0x000fce0000000f00 */
[----:B------:R-:W-:Y:S05]  /*0460*/  CALL.REL.NOINC `($_Z11kmeans_workP6VectorS0_S0_PiS1_iif$__internal_accurate_pow) ;  /* 0x0000001c003c7944 */ /* 0x000fea0003c00000 */
        /* <DEDUP_REMOVED lines=14> */
.L_x_117:
[----:B------:R-:W-:-:S11]  /*0550*/  DADD R12, R8, 2 ;  /* 0x40000000080c7429 */ /* 0x000fd60000000000 */
.L_x_116:
[----:B------:R-:W-:-:S04]  /*0560*/  FSETP.NEU.AND P0, PT, R11, 1, PT ;  /* 0x3f8000000b00780b */ /* 0x000fc80003f0d000 */
[----:B------:R-:W-:Y:S02]  /*0570*/  FSEL R8, R12, RZ, P0 ;  /* 0x000000ff0c087208 */ /* 0x000fe40000000000 */
[----:B------:R-:W-:-:S06]  /*0580*/  FSEL R9, R13, 1.875, P0 ;  /* 0x3ff000000d097808 */ /* 0x000fcc0000000000 */
[----:B------:R-:W-:-:S10]  /*0590*/  DADD R24, R24, R8 ;  /* 0x0000000018187229 */ /* 0x000fd40000000008 */
[----:B------:R-:W0:Y:S02]  /*05a0*/  F2F.F32.F64 R25, R24 ;  /* 0x0000001800197310 */ /* 0x000e240000301000 */
[----:B0-----:R-:W-:-:S06]  /*05b0*/  VIADD R3, R25, 0xf3000000 ;  /* 0xf300000019037836 */ /* 0x001fcc0000000000 */
[----:B------:R0:W1:Y:S01]  /*05c0*/  MUFU.RSQ R8, R25 ;  /* 0x0000001900087308 */ /* 0x0000620000001400 */
[----:B------:R-:W-:-:S13]  /*05d0*/  ISETP.GT.U32.AND P0, PT, R3, 0x727fffff, PT ;  /* 0x727fffff0300780c */ /* 0x000fda0003f04070 */
[----:B0-----:R-:W-:Y:S05]  /*05e0*/  @!P0 BRA `(.L_x_118) ;  /* 0x0000000000108947 */ /* 0x001fea0003800000 */
[----:B------:R-:W-:Y:S01]  /*05f0*/  IMAD.MOV.U32 R3, RZ, RZ, R25 ;  /* 0x000000ffff037224 */ /* 0x000fe200078e0019 */
[----:B------:R-:W-:-:S07]  /*0600*/  MOV R10, 0x620 ;  /* 0x00000620000a7802 */ /* 0x000fce0000000f00 */
[----:B-1----:R-:W-:Y:S05]  /*0610*/  CALL.REL.NOINC `($__internal_1_$__cuda_sm20_sqrt_rn_f32_slowpath) ;  /* 0x0000001800747944 */ /* 0x002fea0003c00000 */
[----:B------:R-:W-:Y:S05]  /*0620*/  BRA `(.L_x_119) ;  /* 0x0000000000107947 */ /* 0x000fea0003800000 */
.L_x_118:
[----:B-1----:R-:W-:Y:S01]  /*0630*/  FMUL.FTZ R4, R25, R8 ;  /* 0x0000000819047220 */ /* 0x002fe20000410000 */
[----:B------:R-:W-:-:S03]  /*0640*/  FMUL.FTZ R8, R8, 0.5 ;  /* 0x3f00000008087820 */ /* 0x000fc60000410000 */
[----:B------:R-:W-:-:S04]  /*0650*/  FFMA R3, -R4, R4, R25 ;  /* 0x0000000404037223 */ /* 0x000fc80000000119 */
[----:B------:R-:W-:-:S07]  /*0660*/  FFMA R4, R3, R8, R4 ;  /* 0x0000000803047223 */ /* 0x000fce0000000004 */
.L_x_119:
[----:B------:R-:W2:Y:S04]  /*0670*/  LDG.E R3, desc[UR18][R6.64] ;  /* 0x0000001206037981 */ /* 0x000ea8000c1e1900 */
[----:B------:R0:W5:Y:S01]  /*0680*/  LDG.E R11, desc[UR18][R6.64+0x4] ;  /* 0x00000412060b7981 */ /* 0x000162000c1e1900 */
[----:B------:R-:W-:-:S13]  /*0690*/  FSETP.GEU.AND P0, PT, R4, R5, PT ;  /* 0x000000050400720b */ /* 0x000fda0003f0e000 */
[----:B------:R-:W-:Y:S01]  /*06a0*/  VOTEU.ANY UP0, P0 ;  /* 0x0000000000ff7886 */ /* 0x000fe20000000100 */
[----:B------:R-:W-:Y:S01]  /*06b0*/  PLOP3.LUT P0, PT, PT, PT, UP0, 0x80, 0x8 ;  /* 0x000000000008781c */ /* 0x000fe20003f0f008 */
[----:B------:R-:W-:-:S03]  /*06c0*/  USEL UR5, UR4, UR5, !UP0 ;  /* 0x0000000504057287 */ /* 0x000fc6000c000000 */
[----:B------:R-:W-:Y:S02]  /*06d0*/  FSEL R5, R4, R5, !P0 ;  /* 0x0000000504057208 */ /* 0x000fe40004000000 */
        /* <DEDUP_REMOVED lines=20> */
.L_x_121:
[----:B------:R-:W-:-:S11]  /*0820*/  DADD R12, R8, 2 ;  /* 0x40000000080c7429 */ /* 0x000fd60000000000 */
.L_x_120:
[----:B------:R-:W-:Y:S01]  /*0830*/  FADD R24, -R0, R11 ;  /* 0x0000000b00187221 */ /* 0x000fe20000000100 */
[----:B------:R-:W-:Y:S02]  /*0840*/  FSETP.NEU.AND P0, PT, R10, 1, PT ;  /* 0x3f8000000a00780b */ /* 0x000fe40003f0d000 */
[----:B------:R-:W-:Y:S01]  /*0850*/  MOV R4, 0x8d0 ;  /* 0x000008d000047802 */ /* 0x000fe20000000f00 */
[----:B------:R-:W0:Y:S01]  /*0860*/  F2F.F64.F32 R8, R24 ;  /* 0x0000001800087310 */ /* 0x000e220000201800 */
[----:B------:R-:W-:Y:S02]  /*0870*/  FSEL R10, R12, RZ, P0 ;  /* 0x000000ff0c0a7208 */ /* 0x000fe40000000000 */
[----:B------:R-:W-:Y:S01]  /*0880*/  FSEL R11, R13, 1.875, P0 ;  /* 0x3ff000000d0b7808 */ /* 0x000fe20000000000 */
[----:B0-----:R-:W-:-:S10]  /*0890*/  DADD R14, -RZ, |R8| ;  /* 0x00000000ff0e7229 */ /* 0x001fd40000000508 */
[----:B------:R-:W-:Y:S02]  /*08a0*/  IMAD.MOV.U32 R12, RZ, RZ, R14 ;  /* 0x000000ffff0c7224 */ /* 0x000fe400078e000e */
[----:B------:R-:W-:-:S07]  /*08b0*/  IMAD.MOV.U32 R3, RZ, RZ, R15 ;  /* 0x000000ffff037224 */ /* 0x000fce00078e000f */
        /* <DEDUP_REMOVED lines=15> */
.L_x_123:
[----:B------:R-:W-:-:S11]  /*09b0*/  DADD R12, R8, 2 ;  /* 0x40000000080c7429 */ /* 0x000fd60000000000 */
.L_x_122:
[----:B------:R-:W-:-:S04]  /*09c0*/  FSETP.NEU.AND P0, PT, R24, 1, PT ;  /* 0x3f8000001800780b */ /* 0x000fc80003f0d000 */
[----:B------:R-:W-:Y:S02]  /*09d0*/  FSEL R8, R12, RZ, P0 ;  /* 0x000000ff0c087208 */ /* 0x000fe40000000000 */
[----:B------:R-:W-:-:S06]  /*09e0*/  FSEL R9, R13, 1.875, P0 ;  /* 0x3ff000000d097808 */ /* 0x000fcc0000000000 */
[----:B------:R-:W-:-:S10]  /*09f0*/  DADD R10, R10, R8 ;  /* 0x000000000a0a7229 */ /* 0x000fd40000000008 */
[----:B------:R-:W0:Y:S02]  /*0a00*/  F2F.F32.F64 R11, R10 ;  /* 0x0000000a000b7310 */ /* 0x000e240000301000 */
[----:B0-----:R-:W-:-:S06]  /*0a10*/  IADD3 R3, PT, PT, R11, -0xd000000, RZ ;  /* 0xf30000000b037810 */ /* 0x001fcc0007ffe0ff */
[----:B------:R0:W1:Y:S01]  /*0a20*/  MUFU.RSQ R8, R11 ;  /* 0x0000000b00087308 */ /* 0x0000620000001400 */
[----:B------:R-:W-:-:S13]  /*0a30*/  ISETP.GT.U32.AND P0, PT, R3, 0x727fffff, PT ;  /* 0x727fffff0300780c */ /* 0x000fda0003f04070 */
[----:B0-----:R-:W-:Y:S05]  /*0a40*/  @!P0 BRA `(.L_x_124) ;  /* 0x0000000000108947 */ /* 0x001fea0003800000 */
[----:B------:R-:W-:Y:S01]  /*0a50*/  IMAD.MOV.U32 R3, RZ, RZ, R11 ;  /* 0x000000ffff037224 */ /* 0x000fe200078e000b */
[----:B------:R-:W-:-:S07]  /*0a60*/  MOV R10, 0xa80 ;  /* 0x00000a80000a7802 */ /* 0x000fce0000000f00 */
[----:B-1----:R-:W-:Y:S05]  /*0a70*/  CALL.REL.NOINC `($__internal_1_$__cuda_sm20_sqrt_rn_f32_slowpath) ;  /* 0x00000014005c7944 */ /* 0x002fea0003c00000 */
[----:B------:R-:W-:Y:S05]  /*0a80*/  BRA `(.L_x_125) ;  /* 0x0000000000107947 */ /* 0x000fea0003800000 */
.L_x_124:
[----:B-1----:R-:W-:Y:S01]  /*0a90*/  FMUL.FTZ R4, R11, R8 ;  /* 0x000000080b047220 */ /* 0x002fe20000410000 */
[----:B------:R-:W-:-:S03]  /*0aa0*/  FMUL.FTZ R8, R8, 0.5 ;  /* 0x3f00000008087820 */ /* 0x000fc60000410000 */
[----:B------:R-:W-:-:S04]  /*0ab0*/  FFMA R3, -R4, R4, R11 ;  /* 0x0000000404037223 */ /* 0x000fc8000000010b */
[----:B------:R-:W-:-:S07]  /*0ac0*/  FFMA R4, R3, R8, R4 ;  /* 0x0000000803047223 */ /* 0x000fce0000000004 */
.L_x_125:
[----:B------:R-:W-:-:S13]  /*0ad0*/  FSETP.GEU.AND P0, PT, R4, R5, PT ;  /* 0x000000050400720b */ /* 0x000fda0003f0e000 */
[----:B------:R-:W-:Y:S01]  /*0ae0*/  VOTEU.ANY UP0, P0 ;  /* 0x0000000000ff7886 */ /* 0x000fe20000000100 */
[----:B------:R-:W-:Y:S02]  /*0af0*/  PLOP3.LUT P1, PT, PT, PT, UP0, 0x80, 0x8 ;  /* 0x000000000008781c */ /* 0x000fe40003f2f008 */
[----:B------:R-:W-:Y:S02]  /*0b00*/  IADD3 R6, P0, PT, R6, 0x10, RZ ;  /* 0x0000001006067810 */ /* 0x000fe40007f1e0ff */
[----:B------:R-:W-:Y:S01]  /*0b10*/  @!UP0 UIADD3 UR5, UPT, UPT, UR4, 0x1, URZ ;  /* 0x0000000104058890 */ /* 0x000fe2000fffe0ff */
[----:B------:R-:W-:Y:S01]  /*0b20*/  FSEL R5, R4, R5, !P1 ;  /* 0x0000000504057208 */ /* 0x000fe20004800000 */
[----:B------:R-:W-:Y:S01]  /*0b30*/  UIADD3 UR4, UPT, UPT, UR4, 0x2, URZ ;  /* 0x0000000204047890 */ /* 0x000fe2000fffe0ff */
[----:B------:R-:W-:-:S03]  /*0b40*/  IMAD.X R7, RZ, RZ, R7, P0 ;  /* 0x000000ffff077224 */ /* 0x000fc600000e0607 */
[----:B------:R-:W-:-:S09]  /*0b50*/  UISETP.NE.AND UP0, UPT, UR4, UR10, UPT ;  /* 0x0000000a0400728c */ /* 0x000fd2000bf05270 */
[----:B------:R-:W-:Y:S05]  /*0b60*/  BRA.U UP0, `(.L_x_126) ;  /* 0xfffffff500bc7547 */ /* 0x000fea000b83ffff */
[----:B------:R-:W-:-:S05]  /*0b70*/  UMOV UR4, UR10 ;  /* 0x0000000a00047c82 */ /* 0x000fca0008000000 */
.L_x_113:
[----:B------:R-:W0:Y:S02]  /*0b80*/  LDCU UR11, c[0x0][0x3a8] ;  /* 0x00007500ff0b77ac */ /* 0x000e240008000800 */
[----:B0-----:R-:W-:-:S09]  /*0b90*/  ULOP3.LUT UP0, URZ, UR11, 0x1, URZ, 0xc0, !UPT ;  /* 0x000000010bff7892 */ /* 0x001fd2000f80c0ff */
[----:B------:R-:W-:Y:S05]  /*0ba0*/  BRA.U !UP0, `(.L_x_127) ;  /* 0x0000000508207547 */ /* 0x000fea000b800000 */
[----:B------:R-:W0:Y:S02]  /*0bb0*/  LDCU.64 UR12, c[0x0][0x388] ;  /* 0x00007100ff0c77ac */ /* 0x000e240008000a00 */
[----:B0-----:R-:W-:-:S06]  /*0bc0*/  UIMAD.WIDE.U32 UR12, UR4, 0x8, UR12 ;  /* 0x00000008040c78a5 */ /* 0x001fcc000f8e000c */
[----:B------:R-:W-:Y:S02]  /*0bd0*/  IMAD.U32 R10, RZ, RZ, UR12 ;  /* 0x0000000cff0a7e24 */ /* 0x000fe4000f8e00ff */
[----:B------:R-:W-:-:S05]  /*0be0*/  IMAD.U32 R11, RZ, RZ, UR13 ;  /* 0x0000000dff0b7e24 */ /* 0x000fca000f8e00ff */
[----:B------:R-:W2:Y:S04]  /*0bf0*/  LDG.E R3, desc[UR18][R10.64] ;  /* 0x000000120a037981 */ /* 0x000ea8000c1e1900 */
[----:B------:R0:W5:Y:S01]  /*0c00*/  LDG.E R7, desc[UR18][R10.64+0x4] ;  /* 0x000004120a077981 */ /* 0x000162000c1e1900 */
[----:B------:R-:W-:Y:S01]  /*0c10*/  MOV R4, 0xc70 ;  /* 0x00000c7000047802 */ /* 0x000fe20000000f00 */
[----:B--2--5:R-:W-:-:S04]  /*0c20*/  FADD R6, -R2, R3 ;  /* 0x0000000302067221 */ /* 0x024fc80000000100 */
[----:B------:R-:W1:Y:S02]  /*0c30*/  F2F.F64.F32 R8, R6 ;  /* 0x0000000600087310 */ /* 0x000e640000201800 */
[----:B-1----:R-:W-:-:S10]  /*0c40*/  DADD R12, -RZ, |R8| ;  /* 0x00000000ff0c7229 */ /* 0x002fd40000000508 */
[----:B0-----:R-:W-:-:S07]  /*0c50*/  IMAD.MOV.U32 R3, RZ, RZ, R13 ;  /* 0x000000ffff037224 */ /* 0x001fce00078e000d */
        /* <DEDUP_REMOVED lines=15> */
.L_x_129:
[----:B------:R-:W-:-:S11]  /*0d50*/  DADD R12, R8, 2 ;  /* 0x40000000080c7429 */ /* 0x000fd60000000000 */
.L_x_128:
        /* <DEDUP_REMOVED lines=21> */
[----:B------:R-:W-:Y:S01]  /*0eb0*/  IMAD.MOV.U32 R12, RZ, RZ, 0x0 ;  /* 0x00000000ff0c7424 */ /* 0x000fe200078e00ff */
[----:B------:R-:W-:Y:S01]  /*0ec0*/  MOV R13, 0x7ff00000 ;  /* 0x7ff00000000d7802 */ /* 0x000fe20000000f00 */
[----:B------:R-:W-:Y:S06]  /*0ed0*/  BRA `(.L_x_130) ;  /* 0x0000000000047947 */ /* 0x000fec0003800000 */
.L_x_131:
[----:B------:R-:W-:-:S11]  /*0ee0*/  DADD R12, R8, 2 ;  /* 0x40000000080c7429 */ /* 0x000fd60000000000 */
.L_x_130:
[----:B------:R-:W-:-:S04]  /*0ef0*/  FSETP.NEU.AND P0, PT, R7, 1, PT ;  /* 0x3f8000000700780b */ /* 0x000fc80003f0d000 */
[----:B------:R-:W-:Y:S02]  /*0f00*/  FSEL R6, R12, RZ, P0 ;  /* 0x000000ff0c067208 */ /* 0x000fe40000000000 */
[----:B------:R-:W-:-:S06]  /*0f10*/  FSEL R7, R13, 1.875, P0 ;  /* 0x3ff000000d077808 */ /* 0x000fcc0000000000 */
[----:B------:R-:W-:-:S06]  /*0f20*/  DADD R10, R10, R6 ;  /* 0x000000000a0a7229 */ /* 0x000fcc0000000006 */
[----:B------:R-:W0:Y:S02]  /*0f30*/  F2F.F32.F64 R3, R10 ;  /* 0x0000000a00037310 */ /* 0x000e240000301000 */
[----:B0-----:R-:W-:-:S06]  /*0f40*/  VIADD R0, R3, 0xf3000000 ;  /* 0xf300000003007836 */ /* 0x001fcc0000000000 */
[----:B------:R0:W1:Y:S01]  /*0f50*/  MUFU.RSQ R4, R3 ;  /* 0x0000000300047308 */ /* 0x0000620000001400 */
[----:B------:R-:W-:-:S13]  /*0f60*/  ISETP.GT.U32.AND P0, PT, R0, 0x727fffff, PT ;  /* 0x727fffff0000780c */ /* 0x000fda0003f04070 */
[----:B0-----:R-:W-:Y:S05]  /*0f70*/  @!P0 BRA `(.L_x_132) ;  /* 0x0000000000108947 */ /* 0x001fea0003800000 */
[----:B------:R-:W-:-:S07]  /*0f80*/  MOV R10, 0xfa0 ;  /* 0x00000fa0000a7802 */ /* 0x000fce0000000f00 */
[----:B-1----:R-:W-:Y:S05]  /*0f90*/  CALL.REL.NOINC `($__internal_1_$__cuda_sm20_sqrt_rn_f32_slowpath) ;  /* 0x0000001000147944 */ /* 0x002fea0003c00000 */
[----:B------:R-:W-:Y:S01]  /*0fa0*/  IMAD.MOV.U32 R0, RZ, RZ, R4 ;  /* 0x000000ffff007224 */ /* 0x000fe200078e0004 */
[----:B------:R-:W-:Y:S06]  /*0fb0*/  BRA `(.L_x_133) ;  /* 0x0000000000107947 */ /* 0x000fec0003800000 */
.L_x_132:
[----:B-1----:R-:W-:Y:S01]  /*0fc0*/  FMUL.FTZ R0, R3, R4 ;  /* 0x0000000403007220 */ /* 0x002fe20000410000 */
[----:B------:R-:W-:-:S03]  /*0fd0*/  FMUL.FTZ R4, R4, 0.5 ;  /* 0x3f00000004047820 */ /* 0x000fc60000410000 */
[----:B------:R-:W-:-:S04]  /*0fe0*/  FFMA R3, -R0, R0, R3 ;  /* 0x0000000000037223 */ /* 0x000fc80000000103 */
[----:B------:R-:W-:-:S07]  /*0ff0*/  FFMA R0, R3, R4, R0 ;  /* 0x0000000403007223 */ /* 0x000fce0000000000 */
.L_x_133:
[----:B------:R-:W-:-:S13]  /*1000*/  FSETP.GEU.AND P0, PT, R0, R5, PT ;  /* 0x000000050000720b */ /* 0x000fda0003f0e000 */
[----:B------:R-:W-:Y:S01]  /*1010*/  VOTEU.ANY UP0, P0 ;  /* 0x0000000000ff7886 */ /* 0x000fe20000000100 */
[----:B------:R-:W-:-:S12]  /*1020*/  USEL UR5, UR4, UR5, !UP0 ;  /* 0x0000000504057287 */ /* 0x000fd8000c000000 */
.L_x_127:
[----:B------:R-:W0:Y:S01]  /*1030*/  LDCU.128 UR12, c[0x0][0x390] ;  /* 0x00007200ff0c77ac */ /* 0x000e220008000c00 */
[----:B------:R-:W-:Y:S02]  /*1040*/  IMAD.U32 R9, RZ, RZ, UR9 ;  /* 0x00000009ff097e24 */ /* 0x000fe4000f8e00ff */
[----:B------:R-:W-:Y:S01]  /*1050*/  IMAD.U32 R8, RZ, RZ, UR8 ;  /* 0x00000008ff087e24 */ /* 0x000fe2000f8e00ff */
[----:B0-----:R-:W-:-:S06]  /*1060*/  UIMAD.WIDE.U32 UR12, UR5, 0x8, UR12 ;  /* 0x00000008050c78a5 */ /* 0x001fcc000f8e000c */
[----:B------:R-:W-:Y:S02]  /*1070*/  IMAD.U32 R4, RZ, RZ, UR12 ;  /* 0x0000000cff047e24 */ /* 0x000fe4000f8e00ff */
[----:B------:R-:W-:-:S05]  /*1080*/  IMAD.U32 R5, RZ, RZ, UR13 ;  /* 0x0000000dff057e24 */ /* 0x000fca000f8e00ff */
[----:B-----5:R0:W-:Y:S04]  /*1090*/  REDG.E.ADD.F32.FTZ.RN.STRONG.GPU desc[UR18][R4.64], R2 ;  /* 0x00000002040079a6 */ /* 0x0201e8000c12f312 */
[----:B------:R-:W2:Y:S01]  /*10a0*/  LDG.E R9, desc[UR18][R8.64+0x4] ;  /* 0x0000041208097981 */ /* 0x000ea2000c1e1900 */
[----:B------:R-:W-:Y:S01]  /*10b0*/  UIADD3 UR11, UPT, UPT, UR6, 0x1, URZ ;  /* 0x00000001060b7890 */ /* 0x000fe2000fffe0ff */
[----:B------:R-:W-:Y:S01]  /*10c0*/  IMAD.MOV.U32 R3, RZ, RZ, 0x1 ;  /* 0x00000001ff037424 */ /* 0x000fe200078e00ff */
[----:B------:R-:W-:Y:S02]  /*10d0*/  UIMAD.WIDE.U32 UR12, UR5, 0x4, UR14 ;  /* 0x00000004050c78a5 */ /* 0x000fe4000f8e000e */
[----:B------:R-:W-:-:S04]  /*10e0*/  UISETP.NE.AND UP0, UPT, UR11, UR17, UPT ;  /* 0x000000110b00728c */ /* 0x000fc8000bf05270 */
[----:B------:R-:W-:Y:S02]  /*10f0*/  IMAD.U32 R6, RZ, RZ, UR12 ;  /* 0x0000000cff067e24 */ /* 0x000fe4000f8e00ff */
[----:B------:R-:W-:Y:S01]  /*1100*/  PLOP3.LUT P0, PT, PT, PT, UP0, 0x80, 0x8 ;  /* 0x000000000008781c */ /* 0x000fe20003f0f008 */
[----:B------:R-:W-:Y:S01]  /*1110*/  IMAD.U32 R7, RZ, RZ, UR13 ;  /* 0x0000000dff077e24 */ /* 0x000fe2000f8e00ff */
[----:B--2---:R0:W-:Y:S04]  /*1120*/  REDG.E.ADD.F32.FTZ.RN.STRONG.GPU desc[UR18][R4.64+0x4], R9 ;  /* 0x00000409040079a6 */ /* 0x0041e8000c12f312 */
[----:B------:R0:W-:Y:S07]  /*1130*/  REDG.E.ADD.STRONG.GPU desc[UR18][R6.64], R3 ;  /* 0x000000030600798e */ /* 0x0001ee000c12e112 */
[----:B------:R-:W-:Y:S05]  /*1140*/  @!P0 EXIT ;  /* 0x000000000000894d */ /* 0x000fea0003800000 */
[----:B------:R-:W-:Y:S01]  /*1150*/  UMOV UR6, UR11 ;  /* 0x0000000b00067c82 */ /* 0x000fe20008000000 */
[----:B------:R-:W-:Y:S05]  /*1160*/  BRA `(.L_x_134) ;  /* 0xffffffec00f07947 */ /* 0x000fea000383ffff */
.L_x_112:
[----:B------:R-:W-:Y:S02]  /*1170*/  ULOP3.LUT UP0, UR10, UR7, 0xf, URZ, 0xc0, !UPT ;  /* 0x0000000f070a7892 */ /* 0x000fe4000f80c0ff */
[----:B------:R-:W-:-:S04]  /*1180*/  UIADD3 UR4, UPT, UPT, UR7, -0x1, URZ ;  /* 0xffffffff07047890 */ /* 0x000fc8000fffe0ff */
[----:B------:R-:W-:Y:S01]  /*1190*/  PLOP3.LUT P1, PT, PT, PT, UP0, 0x80, 0x8 ;  /* 0x000000000008781c */ /* 0x000fe20003f2f008 */
[----:B------:R-:W-:-:S09]  /*11a0*/  UISETP.GE.U32.AND UP0, UPT, UR4, 0xf, UPT ;  /* 0x0000000f0400788c */ /* 0x000fd2000bf06070 */
[----:B------:R-:W-:Y:S05]  /*11b0*/  BRA.U !UP0, `(.L_x_135) ;  /* 0x0000000508987547 */ /* 0x000fea000b800000 */
[----:B------:R-:W0:Y:S01]  /*11c0*/  LDCU.64 UR14, c[0x0][0x380] ;  /* 0x00007000ff0e77ac */ /* 0x000e220008000a00 */
[----:B------:R-:W1:Y:S01]  /*11d0*/  LDCU.64 UR12, c[0x0][0x390] ;  /* 0x00007200ff0c77ac */ /* 0x000e620008000a00 */
[----:B------:R-:W-:Y:S01]  /*11e0*/  ULOP3.LUT UR5, UR7, 0xfffffff0, URZ, 0xc0, !UPT ;  /* 0xfffffff007057892 */ /* 0x000fe2000f8ec0ff */
[----:B------:R-:W-:-:S11]  /*11f0*/  UMOV UR4, URZ ;  /* 0x000000ff00047c82 */ /* 0x000fd60008000000 */
.L_x_136:
[----:B0-----:R-:W-:-:S06]  /*1200*/  UIMAD.WIDE UR8, UR6, 0x8, UR14 ;  /* 0x00000008060878a5 */ /* 0x001fcc000f8e020e */
[----:B------:R-:W-:Y:S01]  /*1210*/  IMAD.U32 R2, RZ, RZ, UR8 ;  /* 0x00000008ff027e24 */ /* 0x000fe2000f8e00ff */
[----:B------:R-:W-:-:S05]  /*1220*/  MOV R3, UR9 ;  /* 0x0000000900037c02 */ /* 0x000fca0008000f00 */
[----:B-1----:R-:W2:Y:S01]  /*1230*/  LDG.E R13, desc[UR18][R2.64] ;  /* 0x00000012020d7981 */ /* 0x002ea2000c1e1900 */
[----:B------:R-:W2:Y:S01]  /*1240*/  LDC.64 R4, c[0x0][0x390] ;  /* 0x0000e400ff047b82 */ /* 0x000ea20000000a00 */
[----:B------:R-:W0:Y:S01]  /*1250*/  S2R R0, SR_LANEID ;  /* 0x0000000000007919 */ /* 0x000e220000000000 */
[----:B------:R-:W-:-:S06]  /*1260*/  VOTEU.ANY UR8, UPT, PT ;  /* 0x0000000000087886 */ /* 0x000fcc00038e0100 */
[----:B------:R-:W3:Y:S01]  /*1270*/  LDC.64 R6, c[0x0][0x398] ;  /* 0x0000e600ff067b82 */ /* 0x000ee20000000a00 */
[----:B------:R-:W-:Y:S02]  /*1280*/  UFLO.U32 UR9, UR8 ;  /* 0x00000008000972bd */ /* 0x000fe400080e0000 */
[----:B------:R-:W3:Y:S01]  /*1290*/  POPC R11, UR8 ;  /* 0x00000008000b7d09 */ /* 0x000ee20008000000 */
[----:B-1----:R-:W-:Y:S01]  /*12a0*/  UIADD3 UR11, UP0, UPT, UR12, 0x4, URZ ;  /* 0x000000040c0b7890 */ /* 0x002fe2000ff1e0ff */
[----:B--2---:R1:W-:Y:S04]  /*12b0*/  REDG.E.ADD.F32.FTZ.RN.STRONG.GPU desc[UR18][R4.64], R13 ;  /* 0x0000000d040079a6 */ /* 0x0043e8000c12f312 */
[----:B------:R-:W2:Y:S01]  /*12c0*/  LDG.E R15, desc[UR18][R2.64+0x4] ;  /* 0x00000412020f7981 */ /* 0x000ea2000c1e1900 */
[----:B0-----:R-:W-:Y:S01]  /*12d0*/  ISETP.EQ.U32.AND P0, PT, R0, UR9, PT ;  /* 0x0000000900007c0c */ /* 0x001fe2000bf02070 */
[----:B------:R-:W-:Y:S01]  /*12e0*/  UIADD3.X UR8, UPT, UPT, URZ, UR13, URZ, UP0, !UPT ;  /* 0x0000000dff087290 */ /* 0x000fe200087fe4ff */
[----:B------:R-:W-:-:S05]  /*12f0*/  IMAD.U32 R8, RZ, RZ, UR11 ;  /* 0x0000000bff087e24 */ /* 0x000fca000f8e00ff */
[----:B------:R-:W-:-:S05]  /*1300*/  IMAD.U32 R9, RZ, RZ, UR8 ;  /* 0x00000008ff097e24 */ /* 0x000fca000f8e00ff */
[----:B--2---:R0:W-:Y:S04]  /*1310*/  REDG.E.ADD.F32.FTZ.RN.STRONG.GPU desc[UR18][R8.64], R15 ;  /* 0x0000000f080079a6 */ /* 0x0041e8000c12f312 */
[----:B---3--:R-:W-:Y:S04]  /*1320*/  @P0 REDG.E.ADD.STRONG.GPU desc[UR18][R6.64], R11 ;  /* 0x0000000b0600098e */ /* 0x008fe8000c12e112 */
[----:B-1----:R-:W2:Y:S04]  /*1330*/  LDG.E R13, desc[UR18][R2.64+0x8] ;  /* 0x00000812020d7981 */ /* 0x002ea8000c1e1900 */
[----:B--2---:R1:W-:Y:S04]  /*1340*/  REDG.E.ADD.F32.FTZ.RN.STRONG.GPU desc[UR18][R4.64], R13 ;  /* 0x0000000d040079a6 */ /* 0x0043e8000c12f312 */
[----:B------:R-:W2:Y:S04]  /*1350*/  LDG.E R17, desc[UR18][R2.64+0xc] ;  /* 0x00000c1202117981 */ /* 0x000ea8000c1e1900 */
[----:B--2---:R2:W-:Y:S04]  /*1360*/  REDG.E.ADD.F32.FTZ.RN.STRONG.GPU desc[UR18][R8.64], R17 ;  /* 0x00000011080079a6 */ /* 0x0045e8000c12f312 */
[----:B------:R-:W-:Y:S04]  /*1370*/  @P0 REDG.E.ADD.STRONG.GPU desc[UR18][R6.64], R11 ;  /* 0x0000000b0600098e */ /* 0x000fe8000c12e112 */
[----:B------:R-:W3:Y:S04]  /*1380*/  LDG.E R19, desc[UR18][R2.64+0x10] ;  /* 0x0000101202137981 */ /* 0x000ee8000c1e1900 */
[----:B---3--:R3:W-:Y:S04]  /*1390*/  REDG.E.ADD.F32.FTZ.RN.STRONG.GPU desc[UR18][R4.64], R19 ;  /* 0x00000013040079a6 */ /* 0x0087e8000c12f312 */
[----:B------:R-:W4:Y:S04]  /*13a0*/  LDG.E R21, desc[UR18][R2.64+0x14] ;  /* 0x0000141202157981 */ /* 0x000f28000c1e1900 */
[----:B----4-:R4:W-:Y:S04]  /*13b0*/  REDG.E.ADD.F32.FTZ.RN.STRONG.GPU desc[UR18][R8.64], R21 ;  /* 0x00000015080079a6 */ /* 0x0109e8000c12f312 */
[----:B------:R-:W-:Y:S04]  /*13c0*/  @P0 REDG.E.ADD.STRONG.GPU desc[UR18][R6.64], R11 ;  /* 0x0000000b0600098e */ /* 0x000fe8000c12e112 */
[----:B0-----:R-:W5:Y:S04]  /*13d0*/  LDG.E R15, desc[UR18][R2.64+0x18] ;  /* 0x00001812020f7981 */ /* 0x001f68000c1e1900 */
[----:B-----5:R0:W-:Y:S04]  /*13e0*/  REDG.E.ADD.F32.FTZ.RN.STRONG.GPU desc[UR18][R4.64], R15 ;  /* 0x0000000f040079a6 */ /* 0x0201e8000c12f312 */
[----:B-1----:R-:W5:Y:S04]  /*13f0*/  LDG.E R13, desc[UR18][R2.64+0x1c] ;  /* 0x00001c12020d7981 */ /* 0x002f68000c1e1900 */
[----:B-----5:R1:W-:Y:S04]  /*1400*/  REDG.E.ADD.F32.FTZ.RN.STRONG.GPU desc[UR18][R8.64], R13 ;  /* 0x0000000d080079a6 */ /* 0x0203e8000c12f312 */
[----:B------:R-:W-:Y:S04]  /*1410*/  @P0 REDG.E.ADD.STRONG.GPU desc[UR18][R6.64], R11 ;  /* 0x0000000b0600098e */ /* 0x000fe8000c12e112 */
[----:B--2---:R-:W2:Y:S04]  /*1420*/  LDG.E R17, desc[UR18][R2.64+0x20] ;  /* 0x0000201202117981 */ /* 0x004ea8000c1e1900 */
[----:B--2---:R2:W-:Y:S04]  /*1430*/  REDG.E.ADD.F32.FTZ.RN.STRONG.GPU desc[UR18][R4.64], R17 ;  /* 0x00000011040079a6 */ /* 0x0045e8000c12f312 */
[----:B---3--:R-:W3:Y:S04]  /*1440*/  LDG.E R19, desc[UR18][R2.64+0x24] ;  /* 0x0000241202137981 */ /* 0x008ee8000c1e1900 */
[----:B---3--:R3:W-:Y:S04]  /*1450*/  REDG.E.ADD.F32.FTZ.RN.STRONG.GPU desc[UR18][R8.64], R19 ;  /* 0x00000013080079a6 */ /* 0x0087e8000c12f312 */
[----:B------:R-:W-:Y:S04]  /*1460*/  @P0 REDG.E.ADD.STRONG.GPU desc[UR18][R6.64], R11 ;  /* 0x0000000b0600098e */ /* 0x000fe8000c12e112 */
[----:B----4-:R-:W4:Y:S04]  /*1470*/  LDG.E R21, desc[UR18][R2.64+0x28] ;  /* 0x0000281202157981 */ /* 0x010f28000c1e1900 */
[----:B----4-:R4:W-:Y:S04]  /*1480*/  REDG.E.ADD.F32.FTZ.RN.STRONG.GPU desc[UR18][R4.64], R21 ;  /* 0x00000015040079a6 */ /* 0x0109e8000c12f312 */
[----:B0-----:R-:W5:Y:S04]  /*1490*/  LDG.E R15, desc[UR18][R2.64+0x2c] ;  /* 0x00002c12020f7981 */ /* 0x001f68000c1e1900 */
[----:B-----5:R0:W-:Y:S04]  /*14a0*/  REDG.E.ADD.F32.FTZ.RN.STRONG.GPU desc[UR18][R8.64], R15 ;  /* 0x0000000f080079a6 */ /* 0x0201e8000c12f312 */
[----:B------:R-:W-:Y:S04]  /*14b0*/  @P0 REDG.E.ADD.STRONG.GPU desc[UR18][R6.64], R11 ;  /* 0x0000000b0600098e */ /* 0x000fe8000c12e112 */
[----:B-1----:R-:W5:Y:S04]  /*14c0*/  LDG.E R13, desc[UR18][R2.64+0x30] ;  /* 0x00003012020d7981 */ /* 0x002f68000c1e1900 */
[----:B-----5:R1:W-:Y:S04]  /*14d0*/  REDG.E.ADD.F32.FTZ.RN.STRONG.GPU desc[UR18][R4.64], R13 ;  /* 0x0000000d040079a6 */ /* 0x0203e8000c12f312 */
[----:B--2---:R-:W2:Y:S04]  /*14e0*/  LDG.E R17, desc[UR18][R2.64+0x34] ;  /* 0x0000341202117981 */ /* 0x004ea8000c1e1900 */
[----:B--2---:R2:W-:Y:S04]  /*14f0*/  REDG.E.ADD.F32.FTZ.RN.STRONG.GPU desc[UR18][R8.64], R17 ;  /* 0x00000011080079a6 */ /* 0x0045e8000c12f312 */
[----:B------:R-:W-:Y:S04]  /*1500*/  @P0 REDG.E.ADD.STRONG.GPU desc[UR18][R6.64], R11 ;  /* 0x0000000b0600098e */ /* 0x000fe8000c12e112 */
[----:B---3--:R-:W3:Y:S04]  /*1510*/  LDG.E R19, desc[UR18][R2.64+0x38] ;  /* 0x0000381202137981 */ /* 0x008ee8000c1e1900 */
[----:B---3--:R3:W-:Y:S04]  /*1520*/  REDG.E.ADD.F32.FTZ.RN.STRONG.GPU desc[UR18][R4.64], R19 ;  /* 0x00000013040079a6 */ /* 0x0087e8000c12f312 */
[----:B----4-:R-:W4:Y:S04]  /*1530*/  LDG.E R21, desc[UR18][R2.64+0x3c] ;  /* 0x00003c1202157981 */ /* 0x010f28000c1e1900 */
        /* <DEDUP_REMOVED lines=31> */
[----:B------:R1:W-:Y:S04]  /*1730*/  @P0 REDG.E.ADD.STRONG.GPU desc[UR18][R6.64], R11 ;  /* 0x0000000b0600098e */ /* 0x0003e8000c12e112 */
[----:B--2---:R-:W2:Y:S04]  /*1740*/  LDG.E R17, desc[UR18][R2.64+0x70] ;  /* 0x0000701202117981 */ /* 0x004ea8000c1e1900 */
[----:B--2---:R1:W-:Y:S04]  /*1750*/  REDG.E.ADD.F32.FTZ.RN.STRONG.GPU desc[UR18][R4.64], R17 ;  /* 0x00000011040079a6 */ /* 0x0043e8000c12f312 */
[----:B---3--:R-:W2:Y:S04]  /*1760*/  LDG.E R19, desc[UR18][R2.64+0x74] ;  /* 0x0000741202137981 */ /* 0x008ea8000c1e1900 */
[----:B--2---:R1:W-:Y:S04]  /*1770*/  REDG.E.ADD.F32.FTZ.RN.STRONG.GPU desc[UR18][R8.64], R19 ;  /* 0x00000013080079a6 */ /* 0x0043e8000c12f312 */
[----:B------:R1:W-:Y:S04]  /*1780*/  @P0 REDG.E.ADD.STRONG.GPU desc[UR18][R6.64], R11 ;  /* 0x0000000b0600098e */ /* 0x0003e8000c12e112 */
[----:B----4-:R-:W2:Y:S04]  /*1790*/  LDG.E R21, desc[UR18][R2.64+0x78] ;  /* 0x0000781202157981 */ /* 0x010ea8000c1e1900 */
[----:B--2---:R1:W-:Y:S04]  /*17a0*/  REDG.E.ADD.F32.FTZ.RN.STRONG.GPU desc[UR18][R4.64], R21 ;  /* 0x00000015040079a6 */ /* 0x0043e8000c12f312 */
[----:B0-----:R-:W2:Y:S01]  /*17b0*/  LDG.E R15, desc[UR18][R2.64+0x7c] ;  /* 0x00007c12020f7981 */ /* 0x001ea2000c1e1900 */
[----:B------:R-:W-:-:S04]  /*17c0*/  UIADD3 UR4, UPT, UPT, UR4, 0x10, URZ ;  /* 0x0000001004047890 */ /* 0x000fc8000fffe0ff */
[----:B------:R-:W-:Y:S01]  /*17d0*/  UISETP.NE.AND UP0, UPT, UR4, UR5, UPT ;  /* 0x000000050400728c */ /* 0x000fe2000bf05270 */
[----:B--2---:R1:W-:Y:S04]  /*17e0*/  REDG.E.ADD.F32.FTZ.RN.STRONG.GPU desc[UR18][R8.64], R15 ;  /* 0x0000000f080079a6 */ /* 0x0043e8000c12f312 */
[----:B------:R1:W-:Y:S01]  /*17f0*/  @P0 REDG.E.ADD.STRONG.GPU desc[UR18][R6.64], R11 ;  /* 0x0000000b0600098e */ /* 0x0003e2000c12e112 */
[----:B------:R-:W-:-:S03]  /*1800*/  UIADD3 UR6, UPT, UPT, UR6, 0x10, URZ ;  /* 0x0000001006067890 */ /* 0x000fc6000fffe0ff */
[----:B------:R-:W-:Y:S09]  /*1810*/  BRA.U UP0, `(.L_x_136) ;  /* 0xfffffff900787547 */ /* 0x000ff2000b83ffff */
.L_x_135:
[----:B------:R-:W-:Y:S05]  /*1820*/  @!P1 EXIT ;  /* 0x000000000000994d */ /* 0x000fea0003800000 */
[----:B------:R-:W0:Y:S01]  /*1830*/  LDCU.64 UR8, c[0x0][0x390] ;  /* 0x00007200ff0877ac */ /* 0x000e220008000a00 */
[----:B------:R-:W-:Y:S01]  /*1840*/  UMOV UR4, 0x4 ;  /* 0x0000000400047882 */ /* 0x000fe20000000000 */
[----:B------:R-:W-:Y:S01]  /*1850*/  UMOV UR5, 0x0 ;  /* 0x0000000000057882 */ /* 0x000fe20000000000 */
[----:B------:R-:W-:Y:S02]  /*1860*/  UISETP.GE.U32.AND UP0, UPT, UR10, 0x8, UPT ;  /* 0x000000080a00788c */ /* 0x000fe4000bf06070 */
[----:B------:R-:W-:-:S06]  /*1870*/  ULOP3.LUT UR11, UR7, 0x7, URZ, 0xc0, !UPT ;  /* 0x00000007070b7892 */ /* 0x000fcc000f8ec0ff */
[----:B------:R-:W-:Y:S01]  /*1880*/  ISETP.NE.AND P0, PT, RZ, UR11, PT ;  /* 0x0000000bff007c0c */ /* 0x000fe2000bf05270 */
[----:B0-----:R-:W-:-:S04]  /*1890*/  UIMAD.WIDE.U32 UR4, UR8, 0x1, UR4 ;  /* 0x00000001080478a5 */ /* 0x001fc8000f8e0004 */
[----:B------:R-:W-:Y:S02]  /*18a0*/  UIADD3 UR8, UPT, UPT, UR5, UR9, URZ ;  /* 0x0000000905087290 */ /* 0x000fe4000fffe0ff */
[----:B------:R-:W-:Y:S02]  /*18b0*/  IMAD.U32 R3, RZ, RZ, UR5 ;  /* 0x00000005ff037e24 */ /* 0x000fe4000f8e00ff */
[----:B------:R-:W-:Y:S02]  /*18c0*/  IMAD.U32 R2, RZ, RZ, UR4 ;  /* 0x00000004ff027e24 */ /* 0x000fe4000f8e00ff */
[----:B------:R-:W-:Y:S01]  /*18d0*/  IMAD.U32 R3, RZ, RZ, UR8 ;  /* 0x00000008ff037e24 */ /* 0x000fe2000f8e00ff */
[----:B------:R-:W-:Y:S06]  /*18e0*/  BRA.U !UP0, `(.L_x_137) ;  /* 0x0000000108d07547 */ /* 0x000fec000b800000 */
[----:B------:R-:W0:Y:S02]  /*18f0*/  LDCU.64 UR4, c[0x0][0x380] ;  /* 0x00007000ff0477ac */ /* 0x000e240008000a00 */
[----:B0-----:R-:W-:-:S06]  /*1900*/  UIMAD.WIDE UR4, UR6, 0x8, UR4 ;  /* 0x00000008060478a5 */ /* 0x001fcc000f8e0204 */
[----:B-1----:R-:W-:Y:S02]  /*1910*/  IMAD.U32 R4, RZ, RZ, UR4 ;  /* 0x00000004ff047e24 */ /* 0x002fe4000f8e00ff */
[----:B------:R-:W-:-:S05]  /*1920*/  IMAD.U32 R5, RZ, RZ, UR5 ;  /* 0x00000005ff057e24 */ /* 0x000fca000f8e00ff */
[----:B------:R-:W2:Y:S01]  /*1930*/  LDG.E R11, desc[UR18][R4.64] ;  /* 0x00000012040b7981 */ /* 0x000ea2000c1e1900 */
[----:B------:R-:W2:Y:S01]  /*1940*/  LDC.64 R6, c[0x0][0x390] ;  /* 0x0000e400ff067b82 */ /* 0x000ea20000000a00 */
[----:B------:R-:W0:Y:S01]  /*1950*/  S2R R0, SR_LANEID ;  /* 0x0000000000007919 */ /* 0x000e220000000000 */
[----:B------:R-:W-:-:S06]  /*1960*/  VOTEU.ANY UR4, UPT, PT ;  /* 0x0000000000047886 */ /* 0x000fcc00038e0100 */
[----:B------:R-:W1:Y:S01]  /*1970*/  LDC.64 R8, c[0x0][0x398] ;  /* 0x0000e600ff087b82 */ /* 0x000e620000000a00 */
[----:B------:R-:W-:Y:S02]  /*1980*/  UFLO.U32 UR5, UR4 ;  /* 0x00000004000572bd */ /* 0x000fe400080e0000 */
[----:B------:R-:W1:Y:S01]  /*1990*/  POPC R21, UR4 ;  /* 0x0000000400157d09 */ /* 0x000e620008000000 */
[----:B--2---:R2:W-:Y:S04]  /*19a0*/  REDG.E.ADD.F32.FTZ.RN.STRONG.GPU desc[UR18][R6.64], R11 ;  /* 0x0000000b060079a6 */ /* 0x0045e8000c12f312 */
[----:B------:R-:W3:Y:S01]  /*19b0*/  LDG.E R13, desc[UR18][R4.64+0x4] ;  /* 0x00000412040d7981 */ /* 0x000ee2000c1e1900 */
[----:B0-----:R-:W-:-:S03]  /*19c0*/  ISETP.EQ.U32.AND P1, PT, R0, UR5, PT ;  /* 0x0000000500007c0c */ /* 0x001fc6000bf22070 */
[----:B---3--:R0:W-:Y:S10]  /*19d0*/  REDG.E.ADD.F32.FTZ.RN.STRONG.GPU desc[UR18][R2.64], R13 ;  /* 0x0000000d020079a6 */ /* 0x0081f4000c12f312 */
[----:B-1----:R-:W-:Y:S04]  /*19e0*/  @P1 REDG.E.ADD.STRONG.GPU desc[UR18][R8.64], R21 ;  /* 0x000000150800198e */ /* 0x002fe8000c12e112 */
[----:B------:R-:W3:Y:S04]  /*19f0*/  LDG.E R15, desc[UR18][R4.64+0x8] ;  /* 0x00000812040f7981 */ /* 0x000ee8000c1e1900 */
[----:B---3--:R1:W-:Y:S04]  /*1a00*/  REDG.E.ADD.F32.FTZ.RN.STRONG.GPU desc[UR18][R6.64], R15 ;  /* 0x0000000f060079a6 */ /* 0x0083e8000c12f312 */
[----:B--2---:R-:W2:Y:S04]  /*1a10*/  LDG.E R11, desc[UR18][R4.64+0xc] ;  /* 0x00000c12040b7981 */ /* 0x004ea8000c1e1900 */
        /* <DEDUP_REMOVED lines=21> */
[----:B------:R0:W-:Y:S04]  /*1b70*/  @P1 REDG.E.ADD.STRONG.GPU desc[UR18][R8.64], R21 ;  /* 0x000000150800198e */ /* 0x0001e8000c12e112 */
[----:B-1----:R-:W5:Y:S04]  /*1b80*/  LDG.E R15, desc[UR18][R4.64+0x30] ;  /* 0x00003012040f7981 */ /* 0x002f68000c1e1900 */
[----:B-----5:R0:W-:Y:S04]  /*1b90*/  REDG.E.ADD.F32.FTZ.RN.STRONG.GPU desc[UR18][R6.64], R15 ;  /* 0x0000000f060079a6 */ /* 0x0201e8000c12f312 */
[----:B--2---:R-:W2:Y:S04]  /*1ba0*/  LDG.E R11, desc[UR18][R4.64+0x34] ;  /* 0x00003412040b7981 */ /* 0x004ea8000c1e1900 */
[----:B--2---:R0:W-:Y:S04]  /*1bb0*/  REDG.E.ADD.F32.FTZ.RN.STRONG.GPU desc[UR18][R2.64], R11 ;  /* 0x0000000b020079a6 */ /* 0x0041e8000c12f312 */
[----:B------:R0:W-:Y:S04]  /*1bc0*/  @P1 REDG.E.ADD.STRONG.GPU desc[UR18][R8.64], R21 ;  /* 0x000000150800198e */ /* 0x0001e8000c12e112 */
[----:B---3--:R-:W2:Y:S04]  /*1bd0*/  LDG.E R17, desc[UR18][R4.64+0x38] ;  /* 0x0000381204117981 */ /* 0x008ea8000c1e1900 */
[----:B--2---:R0:W-:Y:S04]  /*1be0*/  REDG.E.ADD.F32.FTZ.RN.STRONG.GPU desc[UR18][R6.64], R17 ;  /* 0x00000011060079a6 */ /* 0x0041e8000c12f312 */
[----:B----4-:R-:W2:Y:S04]  /*1bf0*/  LDG.E R19, desc[UR18][R4.64+0x3c] ;  /* 0x00003c1204137981 */ /* 0x010ea8000c1e1900 */
[----:B--2---:R0:W-:Y:S04]  /*1c00*/  REDG.E.ADD.F32.FTZ.RN.STRONG.GPU desc[UR18][R2.64], R19 ;  /* 0x00000013020079a6 */ /* 0x0041e8000c12f312 */
[----:B------:R0:W-:Y:S01]  /*1c10*/  @P1 REDG.E.ADD.STRONG.GPU desc[UR18][R8.64], R21 ;  /* 0x000000150800198e */ /* 0x0001e2000c12e112 */
[----:B------:R-:W-:-:S12]  /*1c20*/  UIADD3 UR6, UPT, UPT, UR6, 0x8, URZ ;  /* 0x0000000806067890 */ /* 0x000fd8000fffe0ff */
.L_x_137:
[----:B------:R-:W-:Y:S05]  /*1c30*/  @!P0 EXIT ;  /* 0x000000000000894d */ /* 0x000fea0003800000 */
[----:B------:R-:W-:Y:S02]  /*1c40*/  UISETP.GE.U32.AND UP0, UPT, UR11, 0x4, UPT ;  /* 0x000000040b00788c */ /* 0x000fe4000bf06070 */
[----:B------:R-:W-:-:S06]  /*1c50*/  ULOP3.LUT UR7, UR7, 0x3, URZ, 0xc0, !UPT ;  /* 0x0000000307077892 */ /* 0x000fcc000f8ec0ff */
[----:B------:R-:W-:Y:S01]  /*1c60*/  ISETP.NE.AND P0, PT, RZ, UR7, PT ;  /* 0x00000007ff007c0c */ /* 0x000fe2000bf05270 */
[----:B------:R-:W-:-:S12]  /*1c70*/  BRA.U !UP0, `(.L_x_138) ;  /* 0x0000000108807547 */ /* 0x000fd8000b800000 */
[----:B------:R-:W2:Y:S02]  /*1c80*/  LDCU.64 UR4, c[0x0][0x380] ;  /* 0x00007000ff0477ac */ /* 0x000ea40008000a00 */
[----:B--2---:R-:W-:-:S06]  /*1c90*/  UIMAD.WIDE UR4, UR6, 0x8, UR4 ;  /* 0x00000008060478a5 */ /* 0x004fcc000f8e0204 */
[----:B01----:R-:W-:Y:S02]  /*1ca0*/  IMAD.U32 R8, RZ, RZ, UR4 ;  /* 0x00000004ff087e24 */ /* 0x003fe4000f8e00ff */
        /* <DEDUP_REMOVED lines=17> */
[----:B------:R2:W-:Y:S04]  /*1dc0*/  @P1 REDG.E.ADD.STRONG.GPU desc[UR18][R6.64], R21 ;  /* 0x000000150600198e */ /* 0x0005e8000c12e112 */
[----:B------:R-:W3:Y:S04]  /*1dd0*/  LDG.E R17, desc[UR18][R8.64+0x10] ;  /* 0x0000101208117981 */ /* 0x000ee8000c1e1900 */
[----:B---3--:R2:W-:Y:S04]  /*1de0*/  REDG.E.ADD.F32.FTZ.RN.STRONG.GPU desc[UR18][R4.64], R17 ;  /* 0x00000011040079a6 */ /* 0x0085e8000c12f312 */
[----:B------:R-:W3:Y:S04]  /*1df0*/  LDG.E R19, desc[UR18][R8.64+0x14] ;  /* 0x0000141208137981 */ /* 0x000ee8000c1e1900 */
[----:B---3--:R2:W-:Y:S04]  /*1e00*/  REDG.E.ADD.F32.FTZ.RN.STRONG.GPU desc[UR18][R2.64], R19 ;  /* 0x00000013020079a6 */ /* 0x0085e8000c12f312 */
[----:B------:R2:W-:Y:S04]  /*1e10*/  @P1 REDG.E.ADD.STRONG.GPU desc[UR18][R6.64], R21 ;  /* 0x000000150600198e */ /* 0x0005e8000c12e112 */
[----:B0-----:R-:W3:Y:S04]  /*1e20*/  LDG.E R13, desc[UR18][R8.64+0x18] ;  /* 0x00001812080d7981 */ /* 0x001ee8000c1e1900 */
[----:B---3--:R2:W-:Y:S04]  /*1e30*/  REDG.E.ADD.F32.FTZ.RN.STRONG.GPU desc[UR18][R4.64], R13 ;  /* 0x0000000d040079a6 */ /* 0x0085e8000c12f312 */
[----:B-1----:R-:W3:Y:S04]  /*1e40*/  LDG.E R15, desc[UR18][R8.64+0x1c] ;  /* 0x00001c12080f7981 */ /* 0x002ee8000c1e1900 */
[----:B---3--:R2:W-:Y:S04]  /*1e50*/  REDG.E.ADD.F32.FTZ.RN.STRONG.GPU desc[UR18][R2.64], R15 ;  /* 0x0000000f020079a6 */ /* 0x0085e8000c12f312 */
[----:B------:R2:W-:Y:S01]  /*1e60*/  @P1 REDG.E.ADD.STRONG.GPU desc[UR18][R6.64], R21 ;  /* 0x000000150600198e */ /* 0x0005e2000c12e112 */
[----:B------:R-:W-:-:S12]  /*1e70*/  UIADD3 UR6, UPT, UPT, UR6, 0x4, URZ ;  /* 0x0000000406067890 */ /* 0x000fd8000fffe0ff */
.L_x_138:
[----:B------:R-:W-:Y:S05]  /*1e80*/  @!P0 EXIT ;  /* 0x000000000000894d */ /* 0x000fea0003800000 */
[----:B-12---:R-:W1:Y:S01]  /*1e90*/  LDC.64 R4, c[0x0][0x390] ;  /* 0x0000e400ff047b82 */ /* 0x006e620000000a00 */
[----:B------:R-:W2:Y:S01]  /*1ea0*/  LDCU.64 UR10, c[0x0][0x380] ;  /* 0x00007000ff0a77ac */ /* 0x000ea20008000a00 */
[----:B------:R-:W-:-:S06]  /*1eb0*/  UMOV UR4, URZ ;  /* 0x000000ff00047c82 */ /* 0x000fcc0008000000 */
[----:B0-----:R-:W0:Y:S02]  /*1ec0*/  LDC.64 R6, c[0x0][0x398] ;  /* 0x0000e600ff067b82 */ /* 0x001e240000000a00 */
.L_x_139:
[----:B--2---:R-:W-:-:S06]  /*1ed0*/  UIMAD.WIDE UR8, UR6, 0x8, UR10 ;  /* 0x00000008060878a5 */ /* 0x004fcc000f8e020a */
[----:B------:R-:W-:Y:S01]  /*1ee0*/  IMAD.U32 R8, RZ, RZ, UR8 ;  /* 0x00000008ff087e24 */ /* 0x000fe2000f8e00ff */
[----:B------:R-:W-:-:S05]  /*1ef0*/  MOV R9, UR9 ;  /* 0x0000000900097c02 */ /* 0x000fca0008000f00 */
[----:B---3--:R-:W1:Y:S01]  /*1f00*/  LDG.E R11, desc[UR18][R8.64] ;  /* 0x00000012080b7981 */ /* 0x008e62000c1e1900 */
[----:B------:R-:W2:Y:S01]  /*1f10*/  S2R R0, SR_LANEID ;  /* 0x0000000000007919 */ /* 0x000ea20000000000 */
[----:B------:R-:W-:Y:S02]  /*1f20*/  VOTEU.ANY UR5, UPT, PT ;  /* 0x0000000000057886 */ /* 0x000fe400038e0100 */
[----:B------:R-:W-:Y:S02]  /*1f30*/  UFLO.U32 UR8, UR5 ;  /* 0x00000005000872bd */ /* 0x000fe400080e0000 */
[----:B------:R-:W0:Y:S01]  /*1f40*/  POPC R15, UR5 ;  /* 0x00000005000f7d09 */ /* 0x000e220008000000 */
[----:B-1----:R3:W-:Y:S04]  /*1f50*/  REDG.E.ADD.F32.FTZ.RN.STRONG.GPU desc[UR18][R4.64], R11 ;  /* 0x0000000b040079a6 */ /* 0x0027e8000c12f312 */
[----:B------:R-:W4:Y:S01]  /*1f60*/  LDG.E R13, desc[UR18][R8.64+0x4] ;  /* 0x00000412080d7981 */ /* 0x000f22000c1e1900 */
[----:B--2---:R-:W-:Y:S01]  /*1f70*/  ISETP.EQ.U32.AND P0, PT, R0, UR8, PT ;  /* 0x0000000800007c0c */ /* 0x004fe2000bf02070 */
[----:B------:R-:W-:-:S04]  /*1f80*/  UIADD3 UR4, UPT, UPT, UR4, 0x1, URZ ;  /* 0x0000000104047890 */ /* 0x000fc8000fffe0ff */
[----:B------:R-:W-:Y:S01]  /*1f90*/  UISETP.NE.AND UP0, UPT, UR4, UR7, UPT ;  /* 0x000000070400728c */ /* 0x000fe2000bf05270 */
[----:B----4-:R3:W-:Y:S07]  /*1fa0*/  REDG.E.ADD.F32.FTZ.RN.STRONG.GPU desc[UR18][R2.64], R13 ;  /* 0x0000000d020079a6 */ /* 0x0107ee000c12f312 */
[----:B0-----:R3:W-:Y:S01]  /*1fb0*/  @P0 REDG.E.ADD.STRONG.GPU desc[UR18][R6.64], R15 ;  /* 0x0000000f0600098e */ /* 0x0017e2000c12e112 */
[----:B------:R-:W-:Y:S01]  /*1fc0*/  UIADD3 UR6, UPT, UPT, UR6, 0x1, URZ ;  /* 0x0000000106067890 */ /* 0x000fe2000fffe0ff */
[----:B------:R-:W-:Y:S11]  /*1fd0*/  BRA.U UP0, `(.L_x_139) ;  /* 0xfffffffd00bc7547 */ /* 0x000ff6000b83ffff */
[----:B------:R-:W-:Y:S05]  /*1fe0*/  EXIT ;  /* 0x000000000000794d */ /* 0x000fea0003800000 */
        .weak           $__internal_1_$__cuda_sm20_sqrt_rn_f32_slowpath
        .type           $__internal_1_$__cuda_sm20_sqrt_rn_f32_slowpath,@function
        .size           $__internal_1_$__cuda_sm20_sqrt_rn_f32_slowpath,($_Z11kmeans_workP6VectorS0_S0_PiS1_iif$__internal_accurate_pow - $__internal_1_$__cuda_sm20_sqrt_rn_f32_slowpath)
$__internal_1_$__cuda_sm20_sqrt_rn_f32_slowpath:
[----:B------:R-:W-:-:S13]  /*1ff0*/  LOP3.LUT P0, RZ, R3, 0x7fffffff, RZ, 0xc0, !PT ;  /* 0x7fffffff03ff7812 */ /* 0x000fda000780c0ff */
[----:B------:R-:W-:Y:S01]  /*2000*/  @!P0 IMAD.MOV.U32 R4, RZ, RZ, R3 ;  /* 0x000000ffff048224 */ /* 0x000fe200078e0003 */
[----:B------:R-:W-:Y:S06]  /*2010*/  @!P0 BRA `(.L_x_140) ;  /* 0x0000000000448947 */ /* 0x000fec0003800000 */
[----:B------:R-:W-:-:S13]  /*2020*/  FSETP.GEU.FTZ.AND P0, PT, R3, RZ, PT ;  /* 0x000000ff0300720b */ /* 0x000fda0003f1e000 */
[----:B------:R-:W-:Y:S01]  /*2030*/  @!P0 IMAD.MOV.U32 R4, RZ, RZ, 0x7fffffff ;  /* 0x7fffffffff048424 */ /* 0x000fe200078e00ff */
[----:B------:R-:W-:Y:S06]  /*2040*/  @!P0 BRA `(.L_x_140) ;  /* 0x0000000000388947 */ /* 0x000fec0003800000 */
[----:B------:R-:W-:-:S13]  /*2050*/  FSETP.GTU.FTZ.AND P0, PT, |R3|, +INF , PT ;  /* 0x7f8000000300780b */ /* 0x000fda0003f1c200 */
[----:B------:R-:W-:Y:S01]  /*2060*/  @P0 FADD.FTZ R4, R3, 1 ;  /* 0x3f80000003040421 */ /* 0x000fe20000010000 */
[----:B------:R-:W-:Y:S06]  /*2070*/  @P0 BRA `(.L_x_140) ;  /* 0x00000000002c0947 */ /* 0x000fec0003800000 */
[----:B------:R-:W-:-:S13]  /*2080*/  FSETP.NEU.FTZ.AND P0, PT, |R3|, +INF , PT ;  /* 0x7f8000000300780b */ /* 0x000fda0003f1d200 */
[----:B------:R-:W-:Y:S01]  /*2090*/  @!P0 IMAD.MOV.U32 R4, RZ, RZ, R3 ;  /* 0x000000ffff048224 */ /* 0x000fe200078e0003 */
[----:B------:R-:W-:Y:S06]  /*20a0*/  @!P0 BRA `(.L_x_140) ;  /* 0x0000000000208947 */ /* 0x000fec0003800000 */
[----:B------:R-:W-:-:S04]  /*20b0*/  FFMA R3, R3, 1.84467440737095516160e+19, RZ ;  /* 0x5f80000003037823 */ /* 0x000fc800000000ff */
[----:B------:R-:W0:Y:S02]  /*20c0*/  MUFU.RSQ R4, R3 ;  /* 0x0000000300047308 */ /* 0x000e240000001400 */
[----:B0-----:R-:W-:Y:S01]  /*20d0*/  FMUL.FTZ R8, R3, R4 ;  /* 0x0000000403087220 */ /* 0x001fe20000410000 */
[----:B------:R-:W-:-:S03]  /*20e0*/  FMUL.FTZ R4, R4, 0.5 ;  /* 0x3f00000004047820 */ /* 0x000fc60000410000 */
[----:B------:R-:W-:-:S04]  /*20f0*/  FADD.FTZ R9, -R8, -RZ ;  /* 0x800000ff08097221 */ /* 0x000fc80000010100 */
[----:B------:R-:W-:-:S04]  /*2100*/  FFMA R9, R8, R9, R3 ;  /* 0x0000000908097223 */ /* 0x000fc80000000003 */
[----:B------:R-:W-:-:S04]  /*2110*/  FFMA R4, R9, R4, R8 ;  /* 0x0000000409047223 */ /* 0x000fc80000000008 */
[----:B------:R-:W-:-:S07]  /*2120*/  FMUL.FTZ R4, R4, 2.3283064365386962891e-10 ;  /* 0x2f80000004047820 */ /* 0x000fce0000410000 */
.L_x_140:
[----:B------:R-:W-:Y:S02]  /*2130*/  IMAD.MOV.U32 R8, RZ, RZ, R10 ;  /* 0x000000ffff087224 */ /* 0x000fe400078e000a */
[----:B------:R-:W-:-:S04]  /*2140*/  IMAD.MOV.U32 R9, RZ, RZ, 0x0 ;  /* 0x00000000ff097424 */ /* 0x000fc800078e00ff */
[----:B------:R-:W-:Y:S05]  /*2150*/  RET.REL.NODEC R8 `(_Z11kmeans_workP6VectorS0_S0_PiS1_iif) ;  /* 0xffffffdc08a87950 */ /* 0x000fea0003c3ffff */
        .type           $_Z11kmeans_workP6VectorS0_S0_PiS1_iif$__internal_accurate_pow,@function
        .size           $_Z11kmeans_workP6VectorS0_S0_PiS1_iif$__internal_accurate_pow,(.L_x_145 - $_Z11kmeans_workP6VectorS0_S0_PiS1_iif$__internal_accurate_pow)
$_Z11kmeans_workP6VectorS0_S0_PiS1_iif$__internal_accurate_pow:
[----:B------:R-:W-:Y:S01]  /*2160*/  ISETP.GT.U32.AND P0, PT, R3, 0xfffff, PT ;  /* 0x000fffff0300780c */ /* 0x000fe20003f04070 */
[--C-:B------:R-:W-:Y:S01]  /*2170*/  IMAD.MOV.U32 R13, RZ, RZ, R3.reuse ;  /* 0x000000ffff0d7224 */ /* 0x100fe200078e0003 */
[----:B------:R-:W-:Y:S01]  /*2180*/  UMOV UR12, 0x7d2cafe2 ;  /* 0x7d2cafe2000c7882 */ /* 0x000fe20000000000 */
[----:B------:R-:W-:Y:S01]  /*2190*/  IMAD.MOV.U32 R14, RZ, RZ, RZ ;  /* 0x000000ffff0e7224 */ /* 0x000fe200078e00ff */
[----:B------:R-:W-:Y:S01]  /*21a0*/  UMOV UR13, 0x3eb0f5ff ;  /* 0x3eb0f5ff000d7882 */ /* 0x000fe20000000000 */
[----:B------:R-:W-:Y:S01]  /*21b0*/  SHF.R.U32.HI R3, RZ, 0x14, R3 ;  /* 0x00000014ff037819 */ /* 0x000fe20000011603 */
[----:B------:R-:W-:Y:S01]  /*21c0*/  UMOV UR14, 0x3b39803f ;  /* 0x3b39803f000e7882 */ /* 0x000fe20000000000 */
[----:B------:R-:W-:-:S06]  /*21d0*/  UMOV UR15, 0x3c7abc9e ;  /* 0x3c7abc9e000f7882 */ /* 0x000fcc0000000000 */
[----:B------:R-:W-:-:S10]  /*21e0*/  @!P0 DMUL R22, R12, 1.80143985094819840000e+16 ;  /* 0x435000000c168828 */ /* 0x000fd40000000000 */
[----:B------:R-:W-:Y:S01]  /*21f0*/  @!P0 IMAD.MOV.U32 R13, RZ, RZ, R23 ;  /* 0x000000ffff0d8224 */ /* 0x000fe200078e0017 */
[----:B------:R-:W-:Y:S01]  /*2200*/  @!P0 LEA.HI R3, R23, 0xffffffca, RZ, 0xc ;  /* 0xffffffca17038811 */ /* 0x000fe200078f60ff */
[----:B------:R-:W-:-:S03]  /*2210*/  @!P0 IMAD.MOV.U32 R12, RZ, RZ, R22 ;  /* 0x000000ffff0c8224 */ /* 0x000fc600078e0016 */
[----:B------:R-:W-:Y:S01]  /*2220*/  LOP3.LUT R13, R13, 0x800fffff, RZ, 0xc0, !PT ;  /* 0x800fffff0d0d7812 */ /* 0x000fe200078ec0ff */
[----:B------:R-:W-:-:S03]  /*2230*/  IMAD.MOV.U32 R18, RZ, RZ, R12 ;  /* 0x000000ffff127224 */ /* 0x000fc600078e000c */
[----:B------:R-:W-:-:S04]  /*2240*/  LOP3.LUT R13, R13, 0x3ff00000, RZ, 0xfc, !PT ;  /* 0x3ff000000d0d7812 */ /* 0x000fc800078efcff */
[----:B------:R-:W-:Y:S01]  /*2250*/  ISETP.GE.U32.AND P1, PT, R13, 0x3ff6a09f, PT ;  /* 0x3ff6a09f0d00780c */ /* 0x000fe20003f26070 */
[----:B------:R-:W-:-:S12]  /*2260*/  IMAD.MOV.U32 R19, RZ, RZ, R13 ;  /* 0x000000ffff137224 */ /* 0x000fd800078e000d */
[----:B------:R-:W-:-:S05]  /*2270*/  @P1 IADD3 R12, PT, PT, R19, -0x100000, RZ ;  /* 0xfff00000130c1810 */ /* 0x000fca0007ffe0ff */
[----:B------:R-:W-:-:S06]  /*2280*/  @P1 IMAD.MOV.U32 R19, RZ, RZ, R12 ;  /* 0x000000ffff131224 */ /* 0x000fcc00078e000c */
[C---:B------:R-:W-:Y:S02]  /*2290*/  DADD R20, R18.reuse, 1 ;  /* 0x3ff0000012147429 */ /* 0x040fe40000000000 */
[----:B------:R-:W-:-:S04]  /*22a0*/  DADD R18, R18, -1 ;  /* 0xbff0000012127429 */ /* 0x000fc80000000000 */
[----:B------:R-:W0:Y:S02]  /*22b0*/  MUFU.RCP64H R15, R21 ;  /* 0x00000015000f7308 */ /* 0x000e240000001800 */
[----:B0-----:R-:W-:-:S08]  /*22c0*/  DFMA R12, -R20, R14, 1 ;  /* 0x3ff00000140c742b */ /* 0x001fd0000000010e */
[----:B------:R-:W-:-:S08]  /*22d0*/  DFMA R12, R12, R12, R12 ;  /* 0x0000000c0c0c722b */ /* 0x000fd0000000000c */
[----:B------:R-:W-:Y:S01]  /*22e0*/  DFMA R12, R14, R12, R14 ;  /* 0x0000000c0e0c722b */ /* 0x000fe2000000000e */
[----:B------:R-:W-:Y:S02]  /*22f0*/  IMAD.MOV.U32 R14, RZ, RZ, 0x41ad3b5a ;  /* 0x41ad3b5aff0e7424 */ /* 0x000fe400078e00ff */
[----:B------:R-:W-:-:S05]  /*2300*/  IMAD.MOV.U32 R15, RZ, RZ, 0x3ed0f5d2 ;  /* 0x3ed0f5d2ff0f7424 */ /* 0x000fca00078e00ff */
[----:B------:R-:W-:-:S08]  /*2310*/  DMUL R16, R18, R12 ;  /* 0x0000000c12107228 */ /* 0x000fd00000000000 */
[----:B------:R-:W-:-:S08]  /*2320*/  DFMA R16, R18, R12, R16 ;  /* 0x0000000c1210722b */ /* 0x000fd00000000010 */
[----:B------:R-:W-:-:S08]  /*2330*/  DMUL R26, R16, R16 ;  /* 0x00000010101a7228 */ /* 0x000fd00000000000 */
[----:B------:R-:W-:Y:S01]  /*2340*/  DFMA R14, R26, UR12, R14 ;  /* 0x0000000c1a0e7c2b */ /* 0x000fe2000800000e */
[----:B------:R-:W-:Y:S01]  /*2350*/  UMOV UR12, 0x75488a3f ;  /* 0x75488a3f000c7882 */ /* 0x000fe20000000000 */
[----:B------:R-:W-:-:S06]  /*2360*/  UMOV UR13, 0x3ef3b20a ;  /* 0x3ef3b20a000d7882 */ /* 0x000fcc0000000000 */
[----:B------:R-:W-:Y:S01]  /*2370*/  DFMA R20, R26, R14, UR12 ;  /* 0x0000000c1a147e2b */ /* 0x000fe2000800000e */
[----:B------:R-:W-:Y:S01]  /*2380*/  UMOV UR12, 0xe4faecd5 ;  /* 0xe4faecd5000c7882 */ /* 0x000fe20000000000 */
[----:B------:R-:W-:Y:S01]  /*2390*/  UMOV UR13, 0x3f1745cd ;  /* 0x3f1745cd000d7882 */ /* 0x000fe20000000000 */
[----:B------:R-:W-:-:S05]  /*23a0*/  DADD R14, R18, -R16 ;  /* 0x00000000120e7229 */ /* 0x000fca0000000810 */
[----:B------:R-:W-:Y:S01]  /*23b0*/  DFMA R20, R26, R20, UR12 ;  /* 0x0000000c1a147e2b */ /* 0x000fe20008000014 */
[----:B------:R-:W-:Y:S01]  /*23c0*/  UMOV UR12, 0x258a578b ;  /* 0x258a578b000c7882 */ /* 0x000fe20000000000 */
[----:B------:R-:W-:Y:S01]  /*23d0*/  UMOV UR13, 0x3f3c71c7 ;  /* 0x3f3c71c7000d7882 */ /* 0x000fe20000000000 */
[----:B------:R-:W-:-:S05]  /*23e0*/  DADD R14, R14, R14 ;  /* 0x000000000e0e7229 */ /* 0x000fca000000000e */
[----:B------:R-:W-:Y:S01]  /*23f0*/  DFMA R20, R26, R20, UR12 ;  /* 0x0000000c1a147e2b */ /* 0x000fe20008000014 */
[----:B------:R-:W-:Y:S01]  /*2400*/  UMOV UR12, 0x9242b910 ;  /* 0x9242b910000c7882 */ /* 0x000fe20000000000 */
[----:B------:R-:W-:Y:S01]  /*2410*/  UMOV UR13, 0x3f624924 ;  /* 0x3f624924000d7882 */ /* 0x000fe20000000000 */
[----:B------:R-:W-:-:S05]  /*2420*/  DFMA R14, R18, -R16, R14 ;  /* 0x80000010120e722b */ /* 0x000fca000000000e */
[----:B------:R-:W-:Y:S01]  /*2430*/  DFMA R20, R26, R20, UR12 ;  /* 0x0000000c1a147e2b */ /* 0x000fe20008000014 */
[----:B------:R-:W-:Y:S01]  /*2440*/  UMOV UR12, 0x99999dfb ;  /* 0x99999dfb000c7882 */ /* 0x000fe20000000000 */
[----:B------:R-:W-:Y:S01]  /*2450*/  UMOV UR13, 0x3f899999 ;  /* 0x3f899999000d7882 */ /* 0x000fe20000000000 */
[----:B------:R-:W-:-:S05]  /*2460*/  DMUL R14, R12, R14 ;  /* 0x0000000e0c0e7228 */ /* 0x000fca0000000000 */
[----:B------:R-:W-:Y:S01]  /*2470*/  DFMA R20, R26, R20, UR12 ;  /* 0x0000000c1a147e2b */ /* 0x000fe20008000014 */
[----:B------:R-:W-:Y:S01]  /*2480*/  UMOV UR12, 0x55555555 ;  /* 0x55555555000c7882 */ /* 0x000fe20000000000 */
[----:B------:R-:W-:-:S06]  /*2490*/  UMOV UR13, 0x3fb55555 ;  /* 0x3fb55555000d7882 */ /* 0x000fcc0000000000 */
[----:B------:R-:W-:-:S08]  /*24a0*/  DFMA R18, R26, R20, UR12 ;  /* 0x0000000c1a127e2b */ /* 0x000fd00008000014 */
[----:B------:R-:W-:Y:S01]  /*24b0*/  DADD R12, -R18, UR12 ;  /* 0x0000000c120c7e29 */ /* 0x000fe20008000100 */
[----:B------:R-:W-:Y:S01]  /*24c0*/  UMOV UR12, 0xb9e7b0 ;  /* 0x00b9e7b0000c7882 */ /* 0x000fe20000000000 */
[----:B------:R-:W-:-:S06]  /*24d0*/  UMOV UR13, 0x3c46a4cb ;  /* 0x3c46a4cb000d7882 */ /* 0x000fcc0000000000 */
[----:B------:R-:W-:Y:S02]  /*24e0*/  DFMA R12, R26, R20, R12 ;  /* 0x000000141a0c722b */ /* 0x000fe4000000000c */
[----:B------:R-:W-:Y:S01]  /*24f0*/  DMUL R20, R16, R16 ;  /* 0x0000001010147228 */ /* 0x000fe20000000000 */
[----:B------:R-:W-:Y:S02]  /*2500*/  VIADD R27, R15, 0x100000 ;  /* 0x001000000f1b7836 */ /* 0x000fe40000000000 */
[----:B------:R-:W-:-:S03]  /*2510*/  IMAD.MOV.U32 R26, RZ, RZ, R14 ;  /* 0x000000ffff1a7224 */ /* 0x000fc600078e000e */
[----:B------:R-:W-:Y:S01]  /*2520*/  DADD R12, R12, -UR12 ;  /* 0x8000000c0c0c7e29 */ /* 0x000fe20008000000 */
[----:B------:R-:W-:Y:S01]  /*2530*/  UMOV UR12, 0x80000000 ;  /* 0x80000000000c7882 */ /* 0x000fe20000000000 */
[----:B------:R-:W-:Y:S01]  /*2540*/  DFMA R28, R16, R16, -R20 ;  /* 0x00000010101c722b */ /* 0x000fe20000000814 */
[----:B------:R-:W-:-:S07]  /*2550*/  UMOV UR13, 0x43300000 ;  /* 0x43300000000d7882 */ /* 0x000fce0000000000 */
[C---:B------:R-:W-:Y:S02]  /*2560*/  DFMA R28, R16.reuse, R26, R28 ;  /* 0x0000001a101c722b */ /* 0x040fe4000000001c */
[----:B------:R-:W-:-:S08]  /*2570*/  DMUL R26, R16, R20 ;  /* 0x00000014101a7228 */ /* 0x000fd00000000000 */
[----:B------:R-:W-:-:S08]  /*2580*/  DFMA R22, R16, R20, -R26 ;  /* 0x000000141016722b */ /* 0x000fd0000000081a */
[----:B------:R-:W-:Y:S02]  /*2590*/  DFMA R22, R14, R20, R22 ;  /* 0x000000140e16722b */ /* 0x000fe40000000016 */
[----:B------:R-:W-:-:S06]  /*25a0*/  DADD R20, R18, R12 ;  /* 0x0000000012147229 */ /* 0x000fcc000000000c */
[----:B------:R-:W-:Y:S02]  /*25b0*/  DFMA R22, R16, R28, R22 ;  /* 0x0000001c1016722b */ /* 0x000fe40000000016 */
[----:B------:R-:W-:Y:S02]  /*25c0*/  DADD R28, R18, -R20 ;  /* 0x00000000121c7229 */ /* 0x000fe40000000814 */
[----:B------:R-:W-:-:S06]  /*25d0*/  DMUL R18, R20, R26 ;  /* 0x0000001a14127228 */ /* 0x000fcc0000000000 */
[----:B------:R-:W-:Y:S02]  /*25e0*/  DADD R28, R12, R28 ;  /* 0x000000000c1c7229 */ /* 0x000fe4000000001c */
[----:B------:R-:W-:-:S08]  /*25f0*/  DFMA R12, R20, R26, -R18 ;  /* 0x0000001a140c722b */ /* 0x000fd00000000812 */
[----:B------:R-:W-:-:S08]  /*2600*/  DFMA R12, R20, R22, R12 ;  /* 0x00000016140c722b */ /* 0x000fd0000000000c */
[----:B------:R-:W-:-:S08]  /*2610*/  DFMA R28, R28, R26, R12 ;  /* 0x0000001a1c1c722b */ /* 0x000fd0000000000c */
[----:B------:R-:W-:-:S08]  /*2620*/  DADD R12, R18, R28 ;  /* 0x00000000120c7229 */ /* 0x000fd0000000001c */
[--C-:B------:R-:W-:Y:S02]  /*2630*/  DADD R20, R16, R12.reuse ;  /* 0x0000000010147229 */ /* 0x100fe4000000000c */
[----:B------:R-:W-:-:S06]  /*2640*/  DADD R18, R18, -R12 ;  /* 0x0000000012127229 */ /* 0x000fcc000000080c */
[----:B------:R-:W-:Y:S02]  /*2650*/  DADD R16, R16, -R20 ;  /* 0x0000000010107229 */ /* 0x000fe40000000814 */
[----:B------:R-:W-:-:S06]  /*2660*/  DADD R18, R28, R18 ;  /* 0x000000001c127229 */ /* 0x000fcc0000000012 */
[----:B------:R-:W-:Y:S01]  /*2670*/  DADD R16, R12, R16 ;  /* 0x000000000c107229 */ /* 0x000fe20000000010 */
[C---:B------:R-:W-:Y:S02]  /*2680*/  VIADD R12, R3.reuse, 0xfffffc01 ;  /* 0xfffffc01030c7836 */ /* 0x040fe40000000000 */
[----:B------:R-:W-:Y:S02]  /*2690*/  @P1 VIADD R12, R3, 0xfffffc02 ;  /* 0xfffffc02030c1836 */ /* 0x000fe40000000000 */
[----:B------:R-:W-:-:S03]  /*26a0*/  IMAD.MOV.U32 R13, RZ, RZ, 0x43300000 ;  /* 0x43300000ff0d7424 */ /* 0x000fc600078e00ff */
[----:B------:R-:W-:Y:S01]  /*26b0*/  DADD R18, R18, R16 ;  /* 0x0000000012127229 */ /* 0x000fe20000000010 */
[----:B------:R-:W-:-:S06]  /*26c0*/  LOP3.LUT R12, R12, 0x80000000, RZ, 0x3c, !PT ;  /* 0x800000000c0c7812 */ /* 0x000fcc00078e3cff */
[----:B------:R-:W-:Y:S01]  /*26d0*/  DADD R16, R12, -UR12 ;  /* 0x8000000c0c107e29 */ /* 0x000fe20008000000 */
[----:B------:R-:W-:Y:S01]  /*26e0*/  UMOV UR12, 0xfefa39ef ;  /* 0xfefa39ef000c7882 */ /* 0x000fe20000000000 */
[----:B------:R-:W-:Y:S01]  /*26f0*/  DADD R14, R14, R18 ;  /* 0x000000000e0e7229 */ /* 0x000fe20000000012 */
[----:B------:R-:W-:-:S07]  /*2700*/  UMOV UR13, 0x3fe62e42 ;  /* 0x3fe62e42000d7882 */ /* 0x000fce0000000000 */
[----:B------:R-:W-:-:S08]  /*2710*/  DADD R18, R20, R14 ;  /* 0x0000000014127229 */ /* 0x000fd0000000000e */
[--C-:B------:R-:W-:Y:S02]  /*2720*/  DFMA R12, R16, UR12, R18.reuse ;  /* 0x0000000c100c7c2b */ /* 0x100fe40008000012 */
[----:B------:R-:W-:-:S06]  /*2730*/  DADD R22, R20, -R18 ;  /* 0x0000000014167229 */ /* 0x000fcc0000000812 */
[----:B------:R-:W-:Y:S02]  /*2740*/  DFMA R20, R16, -UR12, R12 ;  /* 0x8000000c10147c2b */ /* 0x000fe4000800000c */
[----:B------:R-:W-:-:S06]  /*2750*/  DADD R22, R14, R22 ;  /* 0x000000000e167229 */ /* 0x000fcc0000000016 */
[----:B------:R-:W-:-:S08]  /*2760*/  DADD R20, -R18, R20 ;  /* 0x0000000012147229 */ /* 0x000fd00000000114 */
[----:B------:R-:W-:-:S08]  /*2770*/  DADD R20, R22, -R20 ;  /* 0x0000000016147229 */ /* 0x000fd00000000814 */
[----:B------:R-:W-:-:S08]  /*2780*/  DFMA R16, R16, UR14, R20 ;  /* 0x0000000e10107c2b */ /* 0x000fd00008000014 */
[----:B------:R-:W-:-:S08]  /*2790*/  DADD R14, R12, R16 ;  /* 0x000000000c0e7229 */ /* 0x000fd00000000010 */
[----:B------:R-:W-:Y:S02]  /*27a0*/  DADD R12, R12, -R14 ;  /* 0x000000000c0c7229 */ /* 0x000fe4000000080e */
[----:B------:R-:W-:-:S06]  /*27b0*/  DMUL R18, R14, 2 ;  /* 0x400000000e127828 */ /* 0x000fcc0000000000 */
[----:B------:R-:W-:Y:S02]  /*27c0*/  DADD R16, R16, R12 ;  /* 0x0000000010107229 */ /* 0x000fe4000000000c */
[----:B------:R-:W-:Y:S01]  /*27d0*/  DFMA R14, R14, 2, -R18 ;  /* 0x400000000e0e782b */ /* 0x000fe20000000812 */
[----:B------:R-:W-:Y:S01]  /*27e0*/  IMAD.MOV.U32 R12, RZ, RZ, 0x652b82fe ;  /* 0x652b82feff0c7424 */ /* 0x000fe200078e00ff */
[----:B------:R-:W-:-:S06]  /*27f0*/  MOV R13, 0x3ff71547 ;  /* 0x3ff71547000d7802 */ /* 0x000fcc0000000f00 */
[----:B------:R-:W-:-:S08]  /*2800*/  DFMA R16, R16, 2, R14 ;  /* 0x400000001010782b */ /* 0x000fd0000000000e */
[----:B------:R-:W-:-:S08]  /*2810*/  DADD R20, R18, R16 ;  /* 0x0000000012147229 */ /* 0x000fd00000000010 */
[----:B------:R-:W-:Y:S02]  /*2820*/  DFMA R12, R20, R12, 6.75539944105574400000e+15 ;  /* 0x43380000140c742b */ /* 0x000fe4000000000c */
[----:B------:R-:W-:Y:S01]  /*2830*/  FSETP.GEU.AND P0, PT, |R21|, 4.1917929649353027344, PT ;  /* 0x4086232b1500780b */ /* 0x000fe20003f0e200 */
[----:B------:R-:W-:-:S05]  /*2840*/  DADD R18, R18, -R20 ;  /* 0x0000000012127229 */ /* 0x000fca0000000814 */
[----:B------:R-:W-:-:S03]  /*2850*/  DADD R14, R12, -6.75539944105574400000e+15 ;  /* 0xc33800000c0e7429 */ /* 0x000fc60000000000 */
[----:B------:R-:W-:-:S05]  /*2860*/  DADD R16, R16, R18 ;  /* 0x0000000010107229 */ /* 0x000fca0000000012 */
[----:B------:R-:W-:Y:S01]  /*2870*/  DFMA R22, R14, -UR12, R20 ;  /* 0x8000000c0e167c2b */ /* 0x000fe20008000014 */
[----:B------:R-:W-:Y:S01]  /*2880*/  UMOV UR12, 0x3b39803f ;  /* 0x3b39803f000c7882 */ /* 0x000fe20000000000 */
[----:B------:R-:W-:-:S06]  /*2890*/  UMOV UR13, 0x3c7abc9e ;  /* 0x3c7abc9e000d7882 */ /* 0x000fcc0000000000 */
[----:B------:R-:W-:Y:S01]  /*28a0*/  DFMA R22, R14, -UR12, R22 ;  /* 0x8000000c0e167c2b */ /* 0x000fe20008000016 */
[----:B------:R-:W-:Y:S01]  /*28b0*/  UMOV UR12, 0x69ce2bdf ;  /* 0x69ce2bdf000c7882 */ /* 0x000fe20000000000 */
[----:B------:R-:W-:Y:S01]  /*28c0*/  IMAD.MOV.U32 R14, RZ, RZ, -0x35dec16 ;  /* 0xfca213eaff0e7424 */ /* 0x000fe200078e00ff */
[----:B------:R-:W-:Y:S01]  /*28d0*/  UMOV UR13, 0x3e5ade15 ;  /* 0x3e5ade15000d7882 */ /* 0x000fe20000000000 */
[----:B------:R-:W-:-:S06]  /*28e0*/  IMAD.MOV.U32 R15, RZ, RZ, 0x3e928af3 ;  /* 0x3e928af3ff0f7424 */ /* 0x000fcc00078e00ff */
[----:B------:R-:W-:Y:S01]  /*28f0*/  DFMA R14, R22, UR12, R14 ;  /* 0x0000000c160e7c2b */ /* 0x000fe2000800000e */
[----:B------:R-:W-:Y:S01]  /*2900*/  UMOV UR12, 0x62401315 ;  /* 0x62401315000c7882 */ /* 0x000fe20000000000 */
[----:B------:R-:W-:-:S06]  /*2910*/  UMOV UR13, 0x3ec71dee ;  /* 0x3ec71dee000d7882 */ /* 0x000fcc0000000000 */
[----:B------:R-:W-:Y:S01]  /*2920*/  DFMA R14, R22, R14, UR12 ;  /* 0x0000000c160e7e2b */ /* 0x000fe2000800000e */
        /* <DEDUP_REMOVED lines=20> */
[----:B------:R-:W-:-:S08]  /*2a70*/  DFMA R14, R22, R14, UR12 ;  /* 0x0000000c160e7e2b */ /* 0x000fd0000800000e */
[----:B------:R-:W-:-:S08]  /*2a80*/  DFMA R14, R22, R14, 1 ;  /* 0x3ff00000160e742b */ /* 0x000fd0000000000e */
[----:B------:R-:W-:-:S10]  /*2a90*/  DFMA R14, R22, R14, 1 ;  /* 0x3ff00000160e742b */ /* 0x000fd4000000000e */
[----:B------:R-:W-:Y:S02]  /*2aa0*/  IMAD R19, R12, 0x100000, R15 ;  /* 0x001000000c137824 */ /* 0x000fe400078e020f */
[----:B------:R-:W-:Y:S01]  /*2ab0*/  IMAD.MOV.U32 R18, RZ, RZ, R14 ;  /* 0x000000ffff127224 */ /* 0x000fe200078e000e */
[----:B------:R-:W-:Y:S06]  /*2ac0*/  @!P0 BRA `(.L_x_141) ;  /* 0x0000000000348947 */ /* 0x000fec0003800000 */
[----:B------:R-:W-:Y:S01]  /*2ad0*/  FSETP.GEU.AND P1, PT, |R21|, 4.2275390625, PT ;  /* 0x408748001500780b */ /* 0x000fe20003f2e200 */
[C---:B------:R-:W-:Y:S02]  /*2ae0*/  DADD R18, R20.reuse, +INF ;  /* 0x7ff0000014127429 */ /* 0x040fe40000000000 */
[----:B------:R-:W-:-:S08]  /*2af0*/  DSETP.GEU.AND P0, PT, R20, RZ, PT ;  /* 0x000000ff1400722a */ /* 0x000fd00003f0e000 */
[----:B------:R-:W-:Y:S02]  /*2b00*/  FSEL R18, R18, RZ, P0 ;  /* 0x000000ff12127208 */ /* 0x000fe40000000000 */
[----:B------:R-:W-:Y:S01]  /*2b10*/  FSEL R19, R19, RZ, P0 ;  /* 0x000000ff13137208 */ /* 0x000fe20000000000 */
[----:B------:R-:W-:Y:S06]  /*2b20*/  @P1 BRA `(.L_x_141) ;  /* 0x00000000001c1947 */ /* 0x000fec0003800000 */
[----:B------:R-:W-:-:S04]  /*2b30*/  LEA.HI R3, R12, R12, RZ, 0x1 ;  /* 0x0000000c0c037211 */ /* 0x000fc800078f08ff */
[----:B------:R-:W-:-:S05]  /*2b40*/  SHF.R.S32.HI R3, RZ, 0x1, R3 ;  /* 0x00000001ff037819 */ /* 0x000fca0000011403 */
[----:B------:R-:W-:Y:S02]  /*2b50*/  IMAD.IADD R12, R12, 0x1, -R3 ;  /* 0x000000010c0c7824 */ /* 0x000fe400078e0a03 */
[----:B------:R-:W-:-:S03]  /*2b60*/  IMAD R15, R3, 0x100000, R15 ;  /* 0x00100000030f7824 */ /* 0x000fc600078e020f */
[----:B------:R-:W-:Y:S01]  /*2b70*/  LEA R13, R12, 0x3ff00000, 0x14 ;  /* 0x3ff000000c0d7811 */ /* 0x000fe200078ea0ff */
[----:B------:R-:W-:-:S06]  /*2b80*/  IMAD.MOV.U32 R12, RZ, RZ, RZ ;  /* 0x000000ffff0c7224 */ /* 0x000fcc00078e00ff */
[----:B------:R-:W-:-:S11]  /*2b90*/  DMUL R18, R14, R12 ;  /* 0x0000000c0e127228 */ /* 0x000fd60000000000 */
.L_x_141:
[----:B------:R-:W-:Y:S01]  /*2ba0*/  DFMA R16, R16, R18, R18 ;  /* 0x000000121010722b */ /* 0x000fe20000000012 */
[----:B------:R-:W-:Y:S01]  /*2bb0*/  IMAD.MOV.U32 R14, RZ, RZ, R4 ;  /* 0x000000ffff0e7224 */ /* 0x000fe200078e0004 */
[----:B------:R-:W-:Y:S01]  /*2bc0*/  DSETP.NEU.AND P0, PT, |R18|, +INF , PT ;  /* 0x7ff000001200742a */ /* 0x000fe20003f0d200 */
[----:B------:R-:W-:-:S07]  /*2bd0*/  IMAD.MOV.U32 R15, RZ, RZ, 0x0 ;  /* 0x00000000ff0f7424 */ /* 0x000fce00078e00ff */
[----:B------:R-:W-:Y:S02]  /*2be0*/  FSEL R12, R18, R16, !P0 ;  /* 0x00000010120c7208 */ /* 0x000fe40004000000 */
[----:B------:R-:W-:Y:S01]  /*2bf0*/  FSEL R3, R19, R17, !P0 ;  /* 0x0000001113037208 */ /* 0x000fe20004000000 */
[----:B------:R-:W-:Y:S06]  /*2c00*/  RET.REL.NODEC R14 `(_Z11kmeans_workP6VectorS0_S0_PiS1_iif) ;  /* 0xffffffd00efc7950 */ /* 0x000fec0003c3ffff */
.L_x_142:
        /* <DEDUP_REMOVED lines=15> */
.L_x_145:


//--------------------- .nv.global.init           --------------------------
	.section	.nv.global.init,"aw",@progbits
.nv.global.init:
	.type		$str$1,@object
	.size		$str$1,($str - $str$1)
$str$1:
        /*0000*/ 	.byte	0x43, 0x6c, 0x75, 0x73, 0x74, 0x65, 0x72, 0x20, 0x25, 0x64, 0x20, 0x63, 0x65, 0x6e, 0x74, 0x65
        /*0010*/ 	.byte	0x72, 0x3a, 0x20, 0x78, 0x3d, 0x25, 0x66, 0x2c, 0x20, 0x79, 0x3d, 0x25, 0x66, 0x0a, 0x00
	.type		$str,@object
	.size		$str,(.L_1 - $str)
$str:
        /*001f*/ 	.byte	0x43, 0x6f, 0x6e, 0x76, 0x65, 0x72, 0x67, 0x65, 0x64, 0x20, 0x69, 0x6e, 0x20, 0x25, 0x64, 0x20
        /*002f*/ 	.byte	0x69, 0x74, 0x65, 0x72, 0x61, 0x74, 0x69, 0x6f, 0x6e, 0x73, 0x20, 0x28, 0x6d, 0x61, 0x78, 0x3d
        /*003f*/ 	.byte	0x25, 0x64, 0x29, 0x0a, 0x00
.L_1:


//--------------------- .nv.shared.reserved.0     --------------------------
	.section	.nv.shared.reserved.0,"aw",@nobits
	.weak		__nv_reservedSMEM_offset_0_alias
	.size		__nv_reservedSMEM_offset_0_alias, 0, 64
	.other		__nv_reservedSMEM_offset_0_alias,@"STO_CUDA_RESERVED_SHARED STV_DEFAULT"
__nv_reservedSMEM_offset_0_alias:
	.zero		0
	.zero		64


//--------------------- .nv.global                --------------------------
	.section	.nv.global,"aw",@nobits
	.align	4
.nv.global:
	.type		itr,@object
	.size		itr,(.L_0 - itr)
itr:
	.zero		4
.L_0:


//--------------------- .nv.constant0._Z12kmeans_checkP6VectorS0_PiS1_if --------------------------
	.section	.nv.constant0._Z12kmeans_checkP6VectorS0_PiS1_if,"a",@progbits
	.sectionflags	@""
	.align	4
.nv.constant0._Z12kmeans_checkP6VectorS0_PiS1_if:
	.zero		936


//--------------------- .nv.constant0._Z11kmeans_workP6VectorS0_S0_PiS1_iif --------------------------
	.section	.nv.constant0._Z11kmeans_workP6VectorS0_S0_PiS1_iif,"a",@progbits
	.sectionflags	@""
	.align	4
.nv.constant0._Z11kmeans_workP6VectorS0_S0_PiS1_iif:
	.zero		948


//--------------------- SYMBOLS --------------------------

	.type		.nv.reservedSmem.offset0,@object
	.size		.nv.reservedSmem.offset0,0x4
	.type		vprintf,@function
